// auto-generated by cutlass_sweep.gemm — config: {"arch": "sm_90", "cluster_m": 1, "cluster_n": 1, "dtype": "fp16", "dtype_b": "fp16", "layout": "nt", "stages": 0, "tile_k": 32, "tile_m": 192, "tile_n": 224}
#include "cutlass/cutlass.h"
#include "cutlass/gemm/collective/collective_builder.hpp"
#include "cutlass/gemm/device/gemm_universal_adapter.h"
#include "cutlass/gemm/kernel/gemm_universal.hpp"
#include "cutlass/epilogue/collective/collective_builder.hpp"

using ElemA = cutlass::half_t;
using ElemB = cutlass::half_t;
using ElemCD = cutlass::half_t;
using Acc  = float;
using TileShape    = cute::Shape<cute::_192, cute::_224, cute::_32>;
using ClusterShape = cute::Shape<cute::_1, cute::_1, cute::_1>;

using CollectiveEpilogue = typename cutlass::epilogue::collective::CollectiveBuilder<
    cutlass::arch::Sm90, cutlass::arch::OpClassTensorOp,
    TileShape, ClusterShape,
    cutlass::epilogue::collective::EpilogueTileAuto,
    Acc, Acc,
    ElemCD, cutlass::layout::RowMajor, 128 / cutlass::sizeof_bits<ElemCD>::value,
    ElemCD, cutlass::layout::RowMajor, 128 / cutlass::sizeof_bits<ElemCD>::value,
    cutlass::epilogue::collective::EpilogueScheduleAuto
  >::CollectiveOp;

using CollectiveMainloop = typename cutlass::gemm::collective::CollectiveBuilder<
    cutlass::arch::Sm90, cutlass::arch::OpClassTensorOp,
    ElemA, cutlass::layout::RowMajor, 128 / cutlass::sizeof_bits<ElemA>::value,
    ElemB, cutlass::layout::ColumnMajor, 128 / cutlass::sizeof_bits<ElemB>::value,
    Acc,
    TileShape, ClusterShape,
    cutlass::gemm::collective::StageCountAutoCarveout<static_cast<int>(sizeof(typename CollectiveEpilogue::SharedStorage))>,
    cutlass::gemm::collective::KernelScheduleAuto
  >::CollectiveOp;

using GemmKernel = cutlass::gemm::kernel::GemmUniversal<
    cute::Shape<int,int,int,int>,
    CollectiveMainloop,
    CollectiveEpilogue
>;
using Gemm = cutlass::gemm::device::GemmUniversalAdapter<GemmKernel>;

// Force the device kernel symbol into the cubin without needing a host main.
auto* _anchor = &cutlass::device_kernel<GemmKernel>;


// ===== COMPILED SASS (sm_90a) =====

	.target	sm_90a

	.elftype	@"ET_EXEC"


//--------------------- .note.nv.tkinfo           --------------------------
	.section	.note.nv.tkinfo,"",@"SHT_NOTE"
	.sectionflags	@"SHF_NOTE_NV_TKINFO"
	.tkinfo
        /*0018*/ 	.word	0x00000002
        /*0030*/ 	.string	""
        /*0030*/ 	.string	"ptxas"
        /*0030*/ 	.string	"Cuda compilation tools, release 13.0, V13.0.88"
        /*0030*/ 	.string	"Build cuda_13.0.r13.0/compiler.36424714_0"
        /*0030*/ 	.string	"-arch sm_90a -m 64 "



//--------------------- .note.nv.cuinfo           --------------------------
	.section	.note.nv.cuinfo,"",@"SHT_NOTE"
	.sectionflags	@"SHF_NOTE_NV_CUINFO"
        /*0018*/ 	.short	0x0002
        /*001a*/ 	.short	0x005a
        /*001c*/ 	.short	0x0082
	.zero		2


//--------------------- .nv.info                  --------------------------
	.section	.nv.info,"",@"SHT_CUDA_INFO"
	.align	4


	//----- nvinfo : EIATTR_REGCOUNT
	.align		4
        /*0000*/ 	.byte	0x04, 0x2f
        /*0002*/ 	.short	(.L_15 - .L_14)
	.align		4
.L_14:
        /*0004*/ 	.word	index@(_ZN7cutlass13device_kernelINS_4gemm6kernel13GemmUniversalIN4cute5tupleIJiiiiEEENS1_10collective13CollectiveMmaINS1_34MainloopSm90TmaGmmaWarpSpecializedILi8ENS5_IJNS4_1CILi1EEESB_SB_EEENS1_35KernelTmaWarpSpecializedCooperativeEEENS5_IJNSA_ILi192EEENSA_ILi224EEENSA_ILi32EEEEEENS_6half_tENS5_IJlSB_lEEESJ_SK_NS4_8TiledMMAINS4_8MMA_AtomIJNS4_4SM904GMMA25MMA_64x32x16_F32F16F16_SSILNSO_5MajorE0ELSQ_0ELNSO_7ScaleInE1ELSR_1EEEEEENS4_6LayoutINS5_IJNSA_ILi2EEESB_SB_EEENS5_IJSB_NSA_ILi0EEESX_EEEEENS5_IJNS4_10UnderscoreES10_S10_EEEEENS4_13SM90_TMA_LOADENS4_14ComposedLayoutINS4_7SwizzleILi2ELi4ELi3EEENS4_18smem_ptr_flag_bitsILi16EEENSU_INS5_IJNSA_ILi8EEESH_EEENS5_IJSH_SB_EEEEEEEvNS4_8identityES13_S1D_vS1E_EENS_8epilogue10collective6detail29Sm90TmaWarpSpecializedAdapterINS1H_15DefaultEpilogueISJ_SK_SK_NS1G_6thread17LinearCombinationISJ_Li1EffLNS1L_9ScaleType4KindE0ELNS_15FloatRoundStyleE2ESJ_EENS1_15EpilogueDefaultEEEEEvvEEEEvNT_6ParamsE)
        /*0008*/ 	.word	0x000000a8


	//----- nvinfo : EIATTR_FRAME_SIZE
	.align		4
.L_15:
        /*000c*/ 	.byte	0x04, 0x11
        /*000e*/ 	.short	(.L_17 - .L_16)
	.align		4
.L_16:
        /*0010*/ 	.word	index@(_ZN7cutlass13device_kernelINS_4gemm6kernel13GemmUniversalIN4cute5tupleIJiiiiEEENS1_10collective13CollectiveMmaINS1_34MainloopSm90TmaGmmaWarpSpecializedILi8ENS5_IJNS4_1CILi1EEESB_SB_EEENS1_35KernelTmaWarpSpecializedCooperativeEEENS5_IJNSA_ILi192EEENSA_ILi224EEENSA_ILi32EEEEEENS_6half_tENS5_IJlSB_lEEESJ_SK_NS4_8TiledMMAINS4_8MMA_AtomIJNS4_4SM904GMMA25MMA_64x32x16_F32F16F16_SSILNSO_5MajorE0ELSQ_0ELNSO_7ScaleInE1ELSR_1EEEEEENS4_6LayoutINS5_IJNSA_ILi2EEESB_SB_EEENS5_IJSB_NSA_ILi0EEESX_EEEEENS5_IJNS4_10UnderscoreES10_S10_EEEEENS4_13SM90_TMA_LOADENS4_14ComposedLayoutINS4_7SwizzleILi2ELi4ELi3EEENS4_18smem_ptr_flag_bitsILi16EEENSU_INS5_IJNSA_ILi8EEESH_EEENS5_IJSH_SB_EEEEEEEvNS4_8identityES13_S1D_vS1E_EENS_8epilogue10collective6detail29Sm90TmaWarpSpecializedAdapterINS1H_15DefaultEpilogueISJ_SK_SK_NS1G_6thread17LinearCombinationISJ_Li1EffLNS1L_9ScaleType4KindE0ELNS_15FloatRoundStyleE2ESJ_EENS1_15EpilogueDefaultEEEEEvvEEEEvNT_6ParamsE)
        /*0014*/ 	.word	0x00000168


	//----- nvinfo : EIATTR_MIN_STACK_SIZE
	.align		4
.L_17:
        /*0018*/ 	.byte	0x04, 0x12
        /*001a*/ 	.short	(.L_19 - .L_18)
	.align		4
.L_18:
        /*001c*/ 	.word	index@(_ZN7cutlass13device_kernelINS_4gemm6kernel13GemmUniversalIN4cute5tupleIJiiiiEEENS1_10collective13CollectiveMmaINS1_34MainloopSm90TmaGmmaWarpSpecializedILi8ENS5_IJNS4_1CILi1EEESB_SB_EEENS1_35KernelTmaWarpSpecializedCooperativeEEENS5_IJNSA_ILi192EEENSA_ILi224EEENSA_ILi32EEEEEENS_6half_tENS5_IJlSB_lEEESJ_SK_NS4_8TiledMMAINS4_8MMA_AtomIJNS4_4SM904GMMA25MMA_64x32x16_F32F16F16_SSILNSO_5MajorE0ELSQ_0ELNSO_7ScaleInE1ELSR_1EEEEEENS4_6LayoutINS5_IJNSA_ILi2EEESB_SB_EEENS5_IJSB_NSA_ILi0EEESX_EEEEENS5_IJNS4_10UnderscoreES10_S10_EEEEENS4_13SM90_TMA_LOADENS4_14ComposedLayoutINS4_7SwizzleILi2ELi4ELi3EEENS4_18smem_ptr_flag_bitsILi16EEENSU_INS5_IJNSA_ILi8EEESH_EEENS5_IJSH_SB_EEEEEEEvNS4_8identityES13_S1D_vS1E_EENS_8epilogue10collective6detail29Sm90TmaWarpSpecializedAdapterINS1H_15DefaultEpilogueISJ_SK_SK_NS1G_6thread17LinearCombinationISJ_Li1EffLNS1L_9ScaleType4KindE0ELNS_15FloatRoundStyleE2ESJ_EENS1_15EpilogueDefaultEEEEEvvEEEEvNT_6ParamsE)
        /*0020*/ 	.word	0x00000168
.L_19:


//--------------------- .nv.compat                --------------------------
	.section	.nv.compat,"",@"SHT_CUDA_COMPAT_INFO"
	.align	4
        /*0000*/ 	.byte	0x02, 0x09, 0x01, 0x00, 0x02, 0x02, 0x04, 0x00, 0x02, 0x05, 0x05, 0x00, 0x03, 0x07, 0x01, 0x01
        /*0010*/ 	.byte	0x02, 0x03, 0x01, 0x00, 0x02, 0x06, 0x01, 0x00, 0x04, 0x0b, 0x08, 0x00, 0x00, 0x00, 0x00, 0x00
        /*0020*/ 	.byte	0x00, 0x00, 0x00, 0x00


//--------------------- .nv.info._ZN7cutlass13device_kernelINS_4gemm6kernel13GemmUniversalIN4cute5tupleIJiiiiEEENS1_10collective13CollectiveMmaINS1_34MainloopSm90TmaGmmaWarpSpecializedILi8ENS5_IJNS4_1CILi1EEESB_SB_EEENS1_35KernelTmaWarpSpecializedCooperativeEEENS5_IJNSA_ILi192EEENSA_ILi224EEENSA_ILi32EEEEEENS_6half_tENS5_IJlSB_lEEESJ_SK_NS4_8TiledMMAINS4_8MMA_AtomIJNS4_4SM904GMMA25MMA_64x32x16_F32F16F16_SSILNSO_5MajorE0ELSQ_0ELNSO_7ScaleInE1ELSR_1EEEEEENS4_6LayoutINS5_IJNSA_ILi2EEESB_SB_EEENS5_IJSB_NSA_ILi0EEESX_EEEEENS5_IJNS4_10UnderscoreES10_S10_EEEEENS4_13SM90_TMA_LOADENS4_14ComposedLayoutINS4_7SwizzleILi2ELi4ELi3EEENS4_18smem_ptr_flag_bitsILi16EEENSU_INS5_IJNSA_ILi8EEESH_EEENS5_IJSH_SB_EEEEEEEvNS4_8identityES13_S1D_vS1E_EENS_8epilogue10collective6detail29Sm90TmaWarpSpecializedAdapterINS1H_15DefaultEpilogueISJ_SK_SK_NS1G_6thread17LinearCombinationISJ_Li1EffLNS1L_9ScaleType4KindE0ELNS_15FloatRoundStyleE2ESJ_EENS1_15EpilogueDefaultEEEEEvvEEEEvNT_6ParamsE --------------------------
	.section	.nv.info._ZN7cutlass13device_kernelINS_4gemm6kernel13GemmUniversalIN4cute5tupleIJiiiiEEENS1_10collective13CollectiveMmaINS1_34MainloopSm90TmaGmmaWarpSpecializedILi8ENS5_IJNS4_1CILi1EEESB_SB_EEENS1_35KernelTmaWarpSpecializedCooperativeEEENS5_IJNSA_ILi192EEENSA_ILi224EEENSA_ILi32EEEEEENS_6half_tENS5_IJlSB_lEEESJ_SK_NS4_8TiledMMAINS4_8MMA_AtomIJNS4_4SM904GMMA25MMA_64x32x16_F32F16F16_SSILNSO_5MajorE0ELSQ_0ELNSO_7ScaleInE1ELSR_1EEEEEENS4_6LayoutINS5_IJNSA_ILi2EEESB_SB_EEENS5_IJSB_NSA_ILi0EEESX_EEEEENS5_IJNS4_10UnderscoreES10_S10_EEEEENS4_13SM90_TMA_LOADENS4_14ComposedLayoutINS4_7SwizzleILi2ELi4ELi3EEENS4_18smem_ptr_flag_bitsILi16EEENSU_INS5_IJNSA_ILi8EEESH_EEENS5_IJSH_SB_EEEEEEEvNS4_8identityES13_S1D_vS1E_EENS_8epilogue10collective6detail29Sm90TmaWarpSpecializedAdapterINS1H_15DefaultEpilogueISJ_SK_SK_NS1G_6thread17LinearCombinationISJ_Li1EffLNS1L_9ScaleType4KindE0ELNS_15FloatRoundStyleE2ESJ_EENS1_15EpilogueDefaultEEEEEvvEEEEvNT_6ParamsE,"",@"SHT_CUDA_INFO"
	.sectionflags	@""
	.align	4


	//----- nvinfo : EIATTR_CUDA_API_VERSION
	.align		4
        /*0000*/ 	.byte	0x04, 0x37
        /*0002*/ 	.short	(.L_21 - .L_20)
.L_20:
        /*0004*/ 	.word	0x00000082


	//----- nvinfo : EIATTR_KPARAM_INFO
	.align		4
.L_21:
        /*0008*/ 	.byte	0x04, 0x17
        /*000a*/ 	.short	(.L_23 - .L_22)
.L_22:
        /*000c*/ 	.word	0x00000000
        /*0010*/ 	.short	0x0000
        /*0012*/ 	.short	0x0070
        /*0014*/ 	.byte	0x00, 0xf0, 0x01, 0x10


	//----- nvinfo : EIATTR_SPARSE_MMA_MASK
	.align		4
.L_23:
        /*0018*/ 	.byte	0x03, 0x50
        /*001a*/ 	.short	0x0000


	//----- nvinfo : EIATTR_MAXREG_COUNT
	.align		4
        /*001c*/ 	.byte	0x03, 0x1b
        /*001e*/ 	.short	0x00a8


	//----- nvinfo : EIATTR_NUM_BARRIERS
	.align		4
        /*0020*/ 	.byte	0x02, 0x4c
        /*0022*/ 	.byte	0x01
	.zero		1


	//----- nvinfo : EIATTR_EXTERNS
	.align		4
        /*0024*/ 	.byte	0x04, 0x0f
        /*0026*/ 	.short	(.L_25 - .L_24)


	//   ....[0]....
	.align		4
.L_24:
        /*0028*/ 	.word	index@(__assertfail)


	//----- nvinfo : EIATTR_ANNOTATIONS
	.align		4
.L_25:
        /*002c*/ 	.byte	0x04, 0x55
        /*002e*/ 	.short	(.L_27 - .L_26)


	//   ....[0]....
.L_26:
        /*0030*/ 	.word	0x00000001
        /*0034*/ 	.byte	0x60, 0x06, 0x00, 0x00, 0x01, 0x00, 0x00, 0x00, 0x80, 0x06, 0x00, 0x00, 0x01, 0x00, 0x00, 0x00
        /* <DEDUP_REMOVED lines=108> */
        /*0704*/ 	.byte	0x70, 0x37, 0x01, 0x00


	//----- nvinfo : EIATTR_MERCURY_ISA_VERSION
	.align		4
.L_27:
        /*0708*/ 	.byte	0x03, 0x5f
        /*070a*/ 	.short	0x0101


	//----- nvinfo : EIATTR_INT_WARP_WIDE_INSTR_OFFSETS
	.align		4
        /*070c*/ 	.byte	0x04, 0x31
        /*070e*/ 	.short	(.L_29 - .L_28)


	//   ....[0]....
.L_28:
        /*0710*/ 	.word	0x000004b0


	//   ....[1]....
        /*0714*/ 	.word	0x000004c0


	//   ....[2]....
        /*0718*/ 	.word	0x000005a0


	//----- nvinfo : EIATTR_COOP_GROUP_MASK_REGIDS
	.align		4
.L_29:
        /*071c*/ 	.byte	0x04, 0x29
        /*071e*/ 	.short	(.L_31 - .L_30)


	//   ....[0]....
.L_30:
        /*0720*/ 	.word	0xffffffff


	//   ....[1]....
        /*0724*/ 	.word	0xffffffff


	//   ....[2]....
        /*0728*/ 	.word	0xffffffff


	//   ....[3]....
        /*072c*/ 	.word	0xffffffff


	//   ....[4]....
        /*0730*/ 	.word	0xffffffff


	//----- nvinfo : EIATTR_COOP_GROUP_INSTR_OFFSETS
	.align		4
.L_31:
        /*0734*/ 	.byte	0x04, 0x28
        /*0736*/ 	.short	(.L_33 - .L_32)


	//   ....[0]....
.L_32:
        /*0738*/ 	.word	0x00000070


	//   ....[1]....
        /*073c*/ 	.word	0x00000080


	//   ....[2]....
        /*0740*/ 	.word	0x00000140


	//   ....[3]....
        /*0744*/ 	.word	0x00000380


	//   ....[4]....
        /*0748*/ 	.word	0x000010e0


	//----- nvinfo : EIATTR_REG_RECONFIG
	.align		4
.L_33:
        /*074c*/ 	.byte	0x01, 0x54
	.zero		2


	//----- nvinfo : EIATTR_SYSCALL_OFFSETS
	.align		4
        /*0750*/ 	.byte	0x04, 0x46
        /*0752*/ 	.short	(.L_35 - .L_34)


	//   ....[0]....
.L_34:
        /*0754*/ 	.word	0x00001290


	//----- nvinfo : EIATTR_MBARRIER_INSTR_OFFSETS
	.align		4
.L_35:
        /*0758*/ 	.byte	0x04, 0x39
        /*075a*/ 	.short	(.L_37 - .L_36)


	//   ....[0]....
.L_36:
        /*075c*/ 	.word	0x00000260
        /*0760*/ 	.word	0x000000ff
        /*0764*/ 	.word	0x00000000
        /*0768*/ 	.short	0x0100
        /*076a*/ 	.byte	0x08
	.zero		1


	//   ....[1]....
        /*076c*/ 	.word	0x00000270
        /*0770*/ 	.word	0x000000ff
        /*0774*/ 	.word	0x00000040
        /*0778*/ 	.short	0x0100
        /*077a*/ 	.byte	0x08
	.zero		1


	//   ....[2]....
        /*077c*/ 	.word	0x00000280
        /*0780*/ 	.word	0x000000ff
        /*0784*/ 	.word	0x00000008
        /*0788*/ 	.short	0x0100
        /*078a*/ 	.byte	0x08
	.zero		1


	//   ....[3]....
        /*078c*/ 	.word	0x00000290
        /*0790*/ 	.word	0x000000ff
        /*0794*/ 	.word	0x00000048
        /*0798*/ 	.short	0x0100
        /*079a*/ 	.byte	0x08
	.zero		1


	//   ....[4]....
        /*079c*/ 	.word	0x000002a0
        /*07a0*/ 	.word	0x000000ff
        /*07a4*/ 	.word	0x00000010
        /*07a8*/ 	.short	0x0100
        /*07aa*/ 	.byte	0x08
	.zero		1


	//   ....[5]....
        /*07ac*/ 	.word	0x000002b0
        /*07b0*/ 	.word	0x000000ff
        /*07b4*/ 	.word	0x00000050
        /*07b8*/ 	.short	0x0100
        /*07ba*/ 	.byte	0x08
	.zero		1


	//   ....[6]....
        /*07bc*/ 	.word	0x000002c0
        /*07c0*/ 	.word	0x000000ff
        /*07c4*/ 	.word	0x00000018
        /*07c8*/ 	.short	0x0100
        /*07ca*/ 	.byte	0x08
	.zero		1


	//   ....[7]....
        /*07cc*/ 	.word	0x000002d0
        /*07d0*/ 	.word	0x000000ff
        /*07d4*/ 	.word	0x00000058
        /*07d8*/ 	.short	0x0100
        /*07da*/ 	.byte	0x08
	.zero		1


	//   ....[8]....
        /*07dc*/ 	.word	0x000002e0
        /*07e0*/ 	.word	0x000000ff
        /*07e4*/ 	.word	0x00000020
        /*07e8*/ 	.short	0x0100
        /*07ea*/ 	.byte	0x08
	.zero		1


	//   ....[9]....
        /*07ec*/ 	.word	0x000002f0
        /*07f0*/ 	.word	0x000000ff
        /*07f4*/ 	.word	0x00000060
        /*07f8*/ 	.short	0x0100
        /*07fa*/ 	.byte	0x08
	.zero		1


	//   ....[10]....
        /*07fc*/ 	.word	0x00000300
        /*0800*/ 	.word	0x000000ff
        /*0804*/ 	.word	0x00000028
        /*0808*/ 	.short	0x0100
        /*080a*/ 	.byte	0x08
	.zero		1


	//   ....[11]....
        /*080c*/ 	.word	0x00000310
        /*0810*/ 	.word	0x000000ff
        /*0814*/ 	.word	0x00000068
        /*0818*/ 	.short	0x0100
        /*081a*/ 	.byte	0x08
	.zero		1


	//   ....[12]....
        /*081c*/ 	.word	0x00000320
        /*0820*/ 	.word	0x000000ff
        /*0824*/ 	.word	0x00000030
        /*0828*/ 	.short	0x0100
        /*082a*/ 	.byte	0x08
	.zero		1


	//   ....[13]....
        /*082c*/ 	.word	0x00000330
        /*0830*/ 	.word	0x000000ff
        /*0834*/ 	.word	0x00000070
        /*0838*/ 	.short	0x0100
        /*083a*/ 	.byte	0x08
	.zero		1


	//   ....[14]....
        /*083c*/ 	.word	0x00000340
        /*0840*/ 	.word	0x000000ff
        /*0844*/ 	.word	0x00000038
        /*0848*/ 	.short	0x0100
        /*084a*/ 	.byte	0x08
	.zero		1


	//   ....[15]....
        /*084c*/ 	.word	0x00000350
        /*0850*/ 	.word	0x000000ff
        /*0854*/ 	.word	0x00000078
        /*0858*/ 	.short	0x0100
        /*085a*/ 	.byte	0x08
	.zero		1


	//   ....[16]....
        /*085c*/ 	.word	0x00000610
        /*0860*/ 	.word	0x000000ff
        /*0864*/ 	.word	0x00000090
        /*0868*/ 	.short	0x0100
        /*086a*/ 	.byte	0x06
	.zero		1


	//   ....[17]....
        /*086c*/ 	.word	0x000006a0
        /*0870*/ 	.word	0x000000ff
        /*0874*/ 	.word	0x00000098
        /*0878*/ 	.short	0x0100
        /*087a*/ 	.byte	0x06
	.zero		1


	//   ....[18]....
        /*087c*/ 	.word	0x00001330
        /*0880*/ 	.word	0x00000003
        /*0884*/ 	.word	0x00000000
        /*0888*/ 	.short	0x010a
        /*088a*/ 	.byte	0x3f
	.zero		1


	//   ....[19]....
        /*088c*/ 	.word	0x00001370
        /*0890*/ 	.word	0x00000003
        /*0894*/ 	.word	0x00000000
        /*0898*/ 	.short	0x010a
        /*089a*/ 	.byte	0x3f
	.zero		1


	//   ....[20]....
        /*089c*/ 	.word	0x00002680
        /*08a0*/ 	.word	0x000000ff
        /*08a4*/ 	.word	0x00000000
        /*08a8*/ 	.short	0x010a
        /*08aa*/ 	.byte	0x08
	.zero		1


	//   ....[21]....
        /*08ac*/ 	.word	0x000026c0
        /*08b0*/ 	.word	0x000000ff
        /*08b4*/ 	.word	0x00000000
        /*08b8*/ 	.short	0x010a
        /*08ba*/ 	.byte	0x08
	.zero		1


	//   ....[22]....
        /*08bc*/ 	.word	0x00003b40
        /*08c0*/ 	.word	0x000000ff
        /*08c4*/ 	.word	0x00000000
        /*08c8*/ 	.short	0x0101
        /*08ca*/ 	.byte	0x08
	.zero		1


	//   ....[23]....
        /*08cc*/ 	.word	0x00003cf0
        /*08d0*/ 	.word	0x000000ff
        /*08d4*/ 	.word	0x00000000
        /*08d8*/ 	.short	0x0101
        /*08da*/ 	.byte	0x04
	.zero		1


	//   ....[24]....
        /*08dc*/ 	.word	0x00012cf0
        /*08e0*/ 	.word	0x0000000c
        /*08e4*/ 	.word	0x00000040
        /*08e8*/ 	.short	0x010a
        /*08ea*/ 	.byte	0x3f
	.zero		1


	//   ....[25]....
        /*08ec*/ 	.word	0x000130a0
        /*08f0*/ 	.word	0x00000003
        /*08f4*/ 	.word	0x00000098
        /*08f8*/ 	.short	0x0101
        /*08fa*/ 	.byte	0x3f
	.zero		1


	//   ....[26]....
        /*08fc*/ 	.word	0x00013830
        /*0900*/ 	.word	0x00000007
        /*0904*/ 	.word	0x00000000
        /*0908*/ 	.short	0x010a
        /*090a*/ 	.byte	0x3f
	.zero		1


	//   ....[27]....
        /*090c*/ 	.word	0x000138b0
        /*0910*/ 	.word	0x00000009
        /*0914*/ 	.word	0x00000000
        /*0918*/ 	.short	0x010a
        /*091a*/ 	.byte	0x3f
	.zero		1


	//   ....[28]....
        /*091c*/ 	.word	0x00013940
        /*0920*/ 	.word	0x00000006
        /*0924*/ 	.word	0x00000000
        /*0928*/ 	.short	0x010a
        /*092a*/ 	.byte	0x3f
	.zero		1


	//   ....[29]....
        /*092c*/ 	.word	0x000139d0
        /*0930*/ 	.word	0x00000009
        /*0934*/ 	.word	0x00000000
        /*0938*/ 	.short	0x010a
        /*093a*/ 	.byte	0x3f
	.zero		1


	//   ....[30]....
        /*093c*/ 	.word	0x00013a60
        /*0940*/ 	.word	0x00000006
        /*0944*/ 	.word	0x00000000
        /*0948*/ 	.short	0x010a
        /*094a*/ 	.byte	0x3f
	.zero		1


	//   ....[31]....
        /*094c*/ 	.word	0x00013af0
        /*0950*/ 	.word	0x00000009
        /*0954*/ 	.word	0x00000000
        /*0958*/ 	.short	0x010a
        /*095a*/ 	.byte	0x3f
	.zero		1


	//   ....[32]....
        /*095c*/ 	.word	0x00013b80
        /*0960*/ 	.word	0x00000006
        /*0964*/ 	.word	0x00000000
        /*0968*/ 	.short	0x010a
        /*096a*/ 	.byte	0x3f
	.zero		1


	//   ....[33]....
        /*096c*/ 	.word	0x00013c10
        /*0970*/ 	.word	0x00000003
        /*0974*/ 	.word	0x00000000
        /*0978*/ 	.short	0x010a
        /*097a*/ 	.byte	0x3f
	.zero		1


	//   ....[34]....
        /*097c*/ 	.word	0x00013c70
        /*0980*/ 	.word	0x00000003
        /*0984*/ 	.word	0x00000000
        /*0988*/ 	.short	0x010a
        /*098a*/ 	.byte	0x3f
	.zero		1


	//   ....[35]....
        /*098c*/ 	.word	0x00013cd0
        /*0990*/ 	.word	0x00000006
        /*0994*/ 	.word	0x00000000
        /*0998*/ 	.short	0x010a
        /*099a*/ 	.byte	0x3f
	.zero		1


	//   ....[36]....
        /*099c*/ 	.word	0x00013da0
        /*09a0*/ 	.word	0x0000000c
        /*09a4*/ 	.word	0x00000040
        /*09a8*/ 	.short	0x010a
        /*09aa*/ 	.byte	0x3f
	.zero		1


	//   ....[37]....
        /*09ac*/ 	.word	0x00013e70
        /*09b0*/ 	.word	0x00000007
        /*09b4*/ 	.word	0x00000000
        /*09b8*/ 	.short	0x010a
        /*09ba*/ 	.byte	0x3f
	.zero		1


	//   ....[38]....
        /*09bc*/ 	.word	0x00013ec0
        /*09c0*/ 	.word	0x00000009
        /*09c4*/ 	.word	0x00000000
        /*09c8*/ 	.short	0x010a
        /*09ca*/ 	.byte	0x3f
	.zero		1


	//   ....[39]....
        /*09cc*/ 	.word	0x00013f10
        /*09d0*/ 	.word	0x00000006
        /*09d4*/ 	.word	0x00000000
        /*09d8*/ 	.short	0x010a
        /*09da*/ 	.byte	0x3f
	.zero		1


	//   ....[40]....
        /*09dc*/ 	.word	0x00013f60
        /*09e0*/ 	.word	0x00000009
        /*09e4*/ 	.word	0x00000000
        /*09e8*/ 	.short	0x010a
        /*09ea*/ 	.byte	0x3f
	.zero		1


	//   ....[41]....
        /*09ec*/ 	.word	0x00013fb0
        /*09f0*/ 	.word	0x00000006
        /*09f4*/ 	.word	0x00000000
        /*09f8*/ 	.short	0x010a
        /*09fa*/ 	.byte	0x3f
	.zero		1


	//   ....[42]....
        /*09fc*/ 	.word	0x00014000
        /*0a00*/ 	.word	0x00000009
        /*0a04*/ 	.word	0x00000000
        /*0a08*/ 	.short	0x010a
        /*0a0a*/ 	.byte	0x3f
	.zero		1


	//   ....[43]....
        /*0a0c*/ 	.word	0x00014050
        /*0a10*/ 	.word	0x00000006
        /*0a14*/ 	.word	0x00000000
        /*0a18*/ 	.short	0x010a
        /*0a1a*/ 	.byte	0x3f
	.zero		1


	//----- nvinfo : EIATTR_NUM_MBARRIERS
	.align		4
.L_37:
        /*0a1c*/ 	.byte	0x03, 0x38
        /*0a1e*/ 	.short	0x0012


	//----- nvinfo : EIATTR_EXIT_INSTR_OFFSETS
	.align		4
        /*0a20*/ 	.byte	0x04, 0x1c
        /*0a22*/ 	.short	(.L_39 - .L_38)


	//   ....[0]....
.L_38:
        /*0a24*/ 	.word	0x000006f0


	//   ....[1]....
        /*0a28*/ 	.word	0x00001000


	//   ....[2]....
        /*0a2c*/ 	.word	0x000122f0


	//   ....[3]....
        /*0a30*/ 	.word	0x00012970


	//   ....[4]....
        /*0a34*/ 	.word	0x00013c60


	//----- nvinfo : EIATTR_MAX_THREADS
	.align		4
.L_39:
        /*0a38*/ 	.byte	0x04, 0x05
        /*0a3a*/ 	.short	(.L_41 - .L_40)
.L_40:
        /*0a3c*/ 	.word	0x00000180
        /*0a40*/ 	.word	0x00000001
        /*0a44*/ 	.word	0x00000001


	//----- nvinfo : EIATTR_CRS_STACK_SIZE
	.align		4
.L_41:
        /*0a48*/ 	.byte	0x04, 0x1e
        /*0a4a*/ 	.short	(.L_43 - .L_42)
.L_42:
        /*0a4c*/ 	.word	0x00000000


	//----- nvinfo : EIATTR_CBANK_PARAM_SIZE
	.align		4
.L_43:
        /*0a50*/ 	.byte	0x03, 0x19
        /*0a52*/ 	.short	0x0470


	//----- nvinfo : EIATTR_PARAM_CBANK
	.align		4
        /*0a54*/ 	.byte	0x04, 0x0a
        /*0a56*/ 	.short	(.L_45 - .L_44)
	.align		4
.L_44:
        /*0a58*/ 	.word	index@(.nv.constant0._ZN7cutlass13device_kernelINS_4gemm6kernel13GemmUniversalIN4cute5tupleIJiiiiEEENS1_10collective13CollectiveMmaINS1_34MainloopSm90TmaGmmaWarpSpecializedILi8ENS5_IJNS4_1CILi1EEESB_SB_EEENS1_35KernelTmaWarpSpecializedCooperativeEEENS5_IJNSA_ILi192EEENSA_ILi224EEENSA_ILi32EEEEEENS_6half_tENS5_IJlSB_lEEESJ_SK_NS4_8TiledMMAINS4_8MMA_AtomIJNS4_4SM904GMMA25MMA_64x32x16_F32F16F16_SSILNSO_5MajorE0ELSQ_0ELNSO_7ScaleInE1ELSR_1EEEEEENS4_6LayoutINS5_IJNSA_ILi2EEESB_SB_EEENS5_IJSB_NSA_ILi0EEESX_EEEEENS5_IJNS4_10UnderscoreES10_S10_EEEEENS4_13SM90_TMA_LOADENS4_14ComposedLayoutINS4_7SwizzleILi2ELi4ELi3EEENS4_18smem_ptr_flag_bitsILi16EEENSU_INS5_IJNSA_ILi8EEESH_EEENS5_IJSH_SB_EEEEEEEvNS4_8identityES13_S1D_vS1E_EENS_8epilogue10collective6detail29Sm90TmaWarpSpecializedAdapterINS1H_15DefaultEpilogueISJ_SK_SK_NS1G_6thread17LinearCombinationISJ_Li1EffLNS1L_9ScaleType4KindE0ELNS_15FloatRoundStyleE2ESJ_EENS1_15EpilogueDefaultEEEEEvvEEEEvNT_6ParamsE)
        /*0a5c*/ 	.short	0x0210
        /*0a5e*/ 	.short	0x0470


	//----- nvinfo : EIATTR_SW_WAR
	.align		4
.L_45:
        /*0a60*/ 	.byte	0x04, 0x36
        /*0a62*/ 	.short	(.L_47 - .L_46)
.L_46:
        /*0a64*/ 	.word	0x00000008
.L_47:


//--------------------- .nv.callgraph             --------------------------
	.section	.nv.callgraph,"",@"SHT_CUDA_CALLGRAPH"
	.align	4
	.sectionentsize	8
	.align		4
        /*0000*/ 	.word	0x00000000
	.align		4
        /*0004*/ 	.word	0xffffffff
	.align		4
        /*0008*/ 	.word	index@(_ZN7cutlass13device_kernelINS_4gemm6kernel13GemmUniversalIN4cute5tupleIJiiiiEEENS1_10collective13CollectiveMmaINS1_34MainloopSm90TmaGmmaWarpSpecializedILi8ENS5_IJNS4_1CILi1EEESB_SB_EEENS1_35KernelTmaWarpSpecializedCooperativeEEENS5_IJNSA_ILi192EEENSA_ILi224EEENSA_ILi32EEEEEENS_6half_tENS5_IJlSB_lEEESJ_SK_NS4_8TiledMMAINS4_8MMA_AtomIJNS4_4SM904GMMA25MMA_64x32x16_F32F16F16_SSILNSO_5MajorE0ELSQ_0ELNSO_7ScaleInE1ELSR_1EEEEEENS4_6LayoutINS5_IJNSA_ILi2EEESB_SB_EEENS5_IJSB_NSA_ILi0EEESX_EEEEENS5_IJNS4_10UnderscoreES10_S10_EEEEENS4_13SM90_TMA_LOADENS4_14ComposedLayoutINS4_7SwizzleILi2ELi4ELi3EEENS4_18smem_ptr_flag_bitsILi16EEENSU_INS5_IJNSA_ILi8EEESH_EEENS5_IJSH_SB_EEEEEEEvNS4_8identityES13_S1D_vS1E_EENS_8epilogue10collective6detail29Sm90TmaWarpSpecializedAdapterINS1H_15DefaultEpilogueISJ_SK_SK_NS1G_6thread17LinearCombinationISJ_Li1EffLNS1L_9ScaleType4KindE0ELNS_15FloatRoundStyleE2ESJ_EENS1_15EpilogueDefaultEEEEEvvEEEEvNT_6ParamsE)
	.align		4
        /*000c*/ 	.word	index@(__assertfail)
	.align		4
        /*0010*/ 	.word	0x00000000
	.align		4
        /*0014*/ 	.word	0xfffffffe
	.align		4
        /*0018*/ 	.word	0x00000000
	.align		4
        /*001c*/ 	.word	0xfffffffd
	.align		4
        /*0020*/ 	.word	0x00000000
	.align		4
        /*0024*/ 	.word	0xfffffffc


//--------------------- .nv.constant4             --------------------------
	.section	.nv.constant4,"a",@progbits
	.align	8
	.align		8
.nv.constant4:
        /*0000*/ 	.dword	__assertfail
	.align		8
        /*0008*/ 	.dword	__unnamed_1
	.align		8
        /*0010*/ 	.dword	_ZN40_INTERNAL_ad895669_4_k_cu_744cf095_134624cuda3std3__45__cpo5beginE
	.align		8
        /*0018*/ 	.dword	_ZN40_INTERNAL_ad895669_4_k_cu_744cf095_134624cuda3std3__45__cpo3endE
	.align		8
        /*0020*/ 	.dword	_ZN40_INTERNAL_ad895669_4_k_cu_744cf095_134624cuda3std3__45__cpo6cbeginE
	.align		8
        /*0028*/ 	.dword	_ZN40_INTERNAL_ad895669_4_k_cu_744cf095_134624cuda3std3__45__cpo4cendE
	.align		8
        /*0030*/ 	.dword	_ZN40_INTERNAL_ad895669_4_k_cu_744cf095_134624cuda3std3__442_GLOBAL__N__ad895669_4_k_cu_744cf095_134626ignoreE
	.align		8
        /*0038*/ 	.dword	_ZN40_INTERNAL_ad895669_4_k_cu_744cf095_134624cuda3std3__419piecewise_constructE
	.align		8
        /*0040*/ 	.dword	_ZN40_INTERNAL_ad895669_4_k_cu_744cf095_134624cuda3std3__48in_placeE
	.align		8
        /*0048*/ 	.dword	_ZN40_INTERNAL_ad895669_4_k_cu_744cf095_134624cuda3std6ranges3__45__cpo4swapE
	.align		8
        /*0050*/ 	.dword	_ZN40_INTERNAL_ad895669_4_k_cu_744cf095_134624cuda3std6ranges3__45__cpo9iter_moveE
	.align		8
        /*0058*/ 	.dword	_ZN40_INTERNAL_ad895669_4_k_cu_744cf095_134624cute7productE
	.align		8
        /*0060*/ 	.dword	_ZN40_INTERNAL_ad895669_4_k_cu_744cf095_134624cute1_E
	.align		8
        /*0068*/ 	.dword	$str$22
	.align		8
        /*0070*/ 	.dword	$str$23


//--------------------- .text._ZN7cutlass13device_kernelINS_4gemm6kernel13GemmUniversalIN4cute5tupleIJiiiiEEENS1_10collective13CollectiveMmaINS1_34MainloopSm90TmaGmmaWarpSpecializedILi8ENS5_IJNS4_1CILi1EEESB_SB_EEENS1_35KernelTmaWarpSpecializedCooperativeEEENS5_IJNSA_ILi192EEENSA_ILi224EEENSA_ILi32EEEEEENS_6half_tENS5_IJlSB_lEEESJ_SK_NS4_8TiledMMAINS4_8MMA_AtomIJNS4_4SM904GMMA25MMA_64x32x16_F32F16F16_SSILNSO_5MajorE0ELSQ_0ELNSO_7ScaleInE1ELSR_1EEEEEENS4_6LayoutINS5_IJNSA_ILi2EEESB_SB_EEENS5_IJSB_NSA_ILi0EEESX_EEEEENS5_IJNS4_10UnderscoreES10_S10_EEEEENS4_13SM90_TMA_LOADENS4_14ComposedLayoutINS4_7SwizzleILi2ELi4ELi3EEENS4_18smem_ptr_flag_bitsILi16EEENSU_INS5_IJNSA_ILi8EEESH_EEENS5_IJSH_SB_EEEEEEEvNS4_8identityES13_S1D_vS1E_EENS_8epilogue10collective6detail29Sm90TmaWarpSpecializedAdapterINS1H_15DefaultEpilogueISJ_SK_SK_NS1G_6thread17LinearCombinationISJ_Li1EffLNS1L_9ScaleType4KindE0ELNS_15FloatRoundStyleE2ESJ_EENS1_15EpilogueDefaultEEEEEvvEEEEvNT_6ParamsE --------------------------
	.section	.text._ZN7cutlass13device_kernelINS_4gemm6kernel13GemmUniversalIN4cute5tupleIJiiiiEEENS1_10collective13CollectiveMmaINS1_34MainloopSm90TmaGmmaWarpSpecializedILi8ENS5_IJNS4_1CILi1EEESB_SB_EEENS1_35KernelTmaWarpSpecializedCooperativeEEENS5_IJNSA_ILi192EEENSA_ILi224EEENSA_ILi32EEEEEENS_6half_tENS5_IJlSB_lEEESJ_SK_NS4_8TiledMMAINS4_8MMA_AtomIJNS4_4SM904GMMA25MMA_64x32x16_F32F16F16_SSILNSO_5MajorE0ELSQ_0ELNSO_7ScaleInE1ELSR_1EEEEEENS4_6LayoutINS5_IJNSA_ILi2EEESB_SB_EEENS5_IJSB_NSA_ILi0EEESX_EEEEENS5_IJNS4_10UnderscoreES10_S10_EEEEENS4_13SM90_TMA_LOADENS4_14ComposedLayoutINS4_7SwizzleILi2ELi4ELi3EEENS4_18smem_ptr_flag_bitsILi16EEENSU_INS5_IJNSA_ILi8EEESH_EEENS5_IJSH_SB_EEEEEEEvNS4_8identityES13_S1D_vS1E_EENS_8epilogue10collective6detail29Sm90TmaWarpSpecializedAdapterINS1H_15DefaultEpilogueISJ_SK_SK_NS1G_6thread17LinearCombinationISJ_Li1EffLNS1L_9ScaleType4KindE0ELNS_15FloatRoundStyleE2ESJ_EENS1_15EpilogueDefaultEEEEEvvEEEEvNT_6ParamsE,"ax",@progbits
	.align	128
.text._ZN7cutlass13device_kernelINS_4gemm6kernel13GemmUniversalIN4cute5tupleIJiiiiEEENS1_10collective13CollectiveMmaINS1_34MainloopSm90TmaGmmaWarpSpecializedILi8ENS5_IJNS4_1CILi1EEESB_SB_EEENS1_35KernelTmaWarpSpecializedCooperativeEEENS5_IJNSA_ILi192EEENSA_ILi224EEENSA_ILi32EEEEEENS_6half_tENS5_IJlSB_lEEESJ_SK_NS4_8TiledMMAINS4_8MMA_AtomIJNS4_4SM904GMMA25MMA_64x32x16_F32F16F16_SSILNSO_5MajorE0ELSQ_0ELNSO_7ScaleInE1ELSR_1EEEEEENS4_6LayoutINS5_IJNSA_ILi2EEESB_SB_EEENS5_IJSB_NSA_ILi0EEESX_EEEEENS5_IJNS4_10UnderscoreES10_S10_EEEEENS4_13SM90_TMA_LOADENS4_14ComposedLayoutINS4_7SwizzleILi2ELi4ELi3EEENS4_18smem_ptr_flag_bitsILi16EEENSU_INS5_IJNSA_ILi8EEESH_EEENS5_IJSH_SB_EEEEEEEvNS4_8identityES13_S1D_vS1E_EENS_8epilogue10collective6detail29Sm90TmaWarpSpecializedAdapterINS1H_15DefaultEpilogueISJ_SK_SK_NS1G_6thread17LinearCombinationISJ_Li1EffLNS1L_9ScaleType4KindE0ELNS_15FloatRoundStyleE2ESJ_EENS1_15EpilogueDefaultEEEEEvvEEEEvNT_6ParamsE:
        .type           _ZN7cutlass13device_kernelINS_4gemm6kernel13GemmUniversalIN4cute5tupleIJiiiiEEENS1_10collective13CollectiveMmaINS1_34MainloopSm90TmaGmmaWarpSpecializedILi8ENS5_IJNS4_1CILi1EEESB_SB_EEENS1_35KernelTmaWarpSpecializedCooperativeEEENS5_IJNSA_ILi192EEENSA_ILi224EEENSA_ILi32EEEEEENS_6half_tENS5_IJlSB_lEEESJ_SK_NS4_8TiledMMAINS4_8MMA_AtomIJNS4_4SM904GMMA25MMA_64x32x16_F32F16F16_SSILNSO_5MajorE0ELSQ_0ELNSO_7ScaleInE1ELSR_1EEEEEENS4_6LayoutINS5_IJNSA_ILi2EEESB_SB_EEENS5_IJSB_NSA_ILi0EEESX_EEEEENS5_IJNS4_10UnderscoreES10_S10_EEEEENS4_13SM90_TMA_LOADENS4_14ComposedLayoutINS4_7SwizzleILi2ELi4ELi3EEENS4_18smem_ptr_flag_bitsILi16EEENSU_INS5_IJNSA_ILi8EEESH_EEENS5_IJSH_SB_EEEEEEEvNS4_8identityES13_S1D_vS1E_EENS_8epilogue10collective6detail29Sm90TmaWarpSpecializedAdapterINS1H_15DefaultEpilogueISJ_SK_SK_NS1G_6thread17LinearCombinationISJ_Li1EffLNS1L_9ScaleType4KindE0ELNS_15FloatRoundStyleE2ESJ_EENS1_15EpilogueDefaultEEEEEvvEEEEvNT_6ParamsE,@function
        .size           _ZN7cutlass13device_kernelINS_4gemm6kernel13GemmUniversalIN4cute5tupleIJiiiiEEENS1_10collective13CollectiveMmaINS1_34MainloopSm90TmaGmmaWarpSpecializedILi8ENS5_IJNS4_1CILi1EEESB_SB_EEENS1_35KernelTmaWarpSpecializedCooperativeEEENS5_IJNSA_ILi192EEENSA_ILi224EEENSA_ILi32EEEEEENS_6half_tENS5_IJlSB_lEEESJ_SK_NS4_8TiledMMAINS4_8MMA_AtomIJNS4_4SM904GMMA25MMA_64x32x16_F32F16F16_SSILNSO_5MajorE0ELSQ_0ELNSO_7ScaleInE1ELSR_1EEEEEENS4_6LayoutINS5_IJNSA_ILi2EEESB_SB_EEENS5_IJSB_NSA_ILi0EEESX_EEEEENS5_IJNS4_10UnderscoreES10_S10_EEEEENS4_13SM90_TMA_LOADENS4_14ComposedLayoutINS4_7SwizzleILi2ELi4ELi3EEENS4_18smem_ptr_flag_bitsILi16EEENSU_INS5_IJNSA_ILi8EEESH_EEENS5_IJSH_SB_EEEEEEEvNS4_8identityES13_S1D_vS1E_EENS_8epilogue10collective6detail29Sm90TmaWarpSpecializedAdapterINS1H_15DefaultEpilogueISJ_SK_SK_NS1G_6thread17LinearCombinationISJ_Li1EffLNS1L_9ScaleType4KindE0ELNS_15FloatRoundStyleE2ESJ_EENS1_15EpilogueDefaultEEEEEvvEEEEvNT_6ParamsE,(.L_x_521 - _ZN7cutlass13device_kernelINS_4gemm6kernel13GemmUniversalIN4cute5tupleIJiiiiEEENS1_10collective13CollectiveMmaINS1_34MainloopSm90TmaGmmaWarpSpecializedILi8ENS5_IJNS4_1CILi1EEESB_SB_EEENS1_35KernelTmaWarpSpecializedCooperativeEEENS5_IJNSA_ILi192EEENSA_ILi224EEENSA_ILi32EEEEEENS_6half_tENS5_IJlSB_lEEESJ_SK_NS4_8TiledMMAINS4_8MMA_AtomIJNS4_4SM904GMMA25MMA_64x32x16_F32F16F16_SSILNSO_5MajorE0ELSQ_0ELNSO_7ScaleInE1ELSR_1EEEEEENS4_6LayoutINS5_IJNSA_ILi2EEESB_SB_EEENS5_IJSB_NSA_ILi0EEESX_EEEEENS5_IJNS4_10UnderscoreES10_S10_EEEEENS4_13SM90_TMA_LOADENS4_14ComposedLayoutINS4_7SwizzleILi2ELi4ELi3EEENS4_18smem_ptr_flag_bitsILi16EEENSU_INS5_IJNSA_ILi8EEESH_EEENS5_IJSH_SB_EEEEEEEvNS4_8identityES13_S1D_vS1E_EENS_8epilogue10collective6detail29Sm90TmaWarpSpecializedAdapterINS1H_15DefaultEpilogueISJ_SK_SK_NS1G_6thread17LinearCombinationISJ_Li1EffLNS1L_9ScaleType4KindE0ELNS_15FloatRoundStyleE2ESJ_EENS1_15EpilogueDefaultEEEEEvvEEEEvNT_6ParamsE)
        .other          _ZN7cutlass13device_kernelINS_4gemm6kernel13GemmUniversalIN4cute5tupleIJiiiiEEENS1_10collective13CollectiveMmaINS1_34MainloopSm90TmaGmmaWarpSpecializedILi8ENS5_IJNS4_1CILi1EEESB_SB_EEENS1_35KernelTmaWarpSpecializedCooperativeEEENS5_IJNSA_ILi192EEENSA_ILi224EEENSA_ILi32EEEEEENS_6half_tENS5_IJlSB_lEEESJ_SK_NS4_8TiledMMAINS4_8MMA_AtomIJNS4_4SM904GMMA25MMA_64x32x16_F32F16F16_SSILNSO_5MajorE0ELSQ_0ELNSO_7ScaleInE1ELSR_1EEEEEENS4_6LayoutINS5_IJNSA_ILi2EEESB_SB_EEENS5_IJSB_NSA_ILi0EEESX_EEEEENS5_IJNS4_10UnderscoreES10_S10_EEEEENS4_13SM90_TMA_LOADENS4_14ComposedLayoutINS4_7SwizzleILi2ELi4ELi3EEENS4_18smem_ptr_flag_bitsILi16EEENSU_INS5_IJNSA_ILi8EEESH_EEENS5_IJSH_SB_EEEEEEEvNS4_8identityES13_S1D_vS1E_EENS_8epilogue10collective6detail29Sm90TmaWarpSpecializedAdapterINS1H_15DefaultEpilogueISJ_SK_SK_NS1G_6thread17LinearCombinationISJ_Li1EffLNS1L_9ScaleType4KindE0ELNS_15FloatRoundStyleE2ESJ_EENS1_15EpilogueDefaultEEEEEvvEEEEvNT_6ParamsE,@"STO_CUDA_ENTRY STV_DEFAULT"
_ZN7cutlass13device_kernelINS_4gemm6kernel13GemmUniversalIN4cute5tupleIJiiiiEEENS1_10collective13CollectiveMmaINS1_34MainloopSm90TmaGmmaWarpSpecializedILi8ENS5_IJNS4_1CILi1EEESB_SB_EEENS1_35KernelTmaWarpSpecializedCooperativeEEENS5_IJNSA_ILi192EEENSA_ILi224EEENSA_ILi32EEEEEENS_6half_tENS5_IJlSB_lEEESJ_SK_NS4_8TiledMMAINS4_8MMA_AtomIJNS4_4SM904GMMA25MMA_64x32x16_F32F16F16_SSILNSO_5MajorE0ELSQ_0ELNSO_7ScaleInE1ELSR_1EEEEEENS4_6LayoutINS5_IJNSA_ILi2EEESB_SB_EEENS5_IJSB_NSA_ILi0EEESX_EEEEENS5_IJNS4_10UnderscoreES10_S10_EEEEENS4_13SM90_TMA_LOADENS4_14ComposedLayoutINS4_7SwizzleILi2ELi4ELi3EEENS4_18smem_ptr_flag_bitsILi16EEENSU_INS5_IJNSA_ILi8EEESH_EEENS5_IJSH_SB_EEEEEEEvNS4_8identityES13_S1D_vS1E_EENS_8epilogue10collective6detail29Sm90TmaWarpSpecializedAdapterINS1H_15DefaultEpilogueISJ_SK_SK_NS1G_6thread17LinearCombinationISJ_Li1EffLNS1L_9ScaleType4KindE0ELNS_15FloatRoundStyleE2ESJ_EENS1_15EpilogueDefaultEEEEEvvEEEEvNT_6ParamsE:
[----:B------:R-:W0:Y:S02]  /*0000*/  LDC R1, c[0x0][0x28] ;  /* 0x00000a00ff017b82 */ /* 0x000e240000000800 */
[----:B0-----:R-:W-:Y:S01]  /*0010*/  VIADD R1, R1, 0xfffffe98 ;  /* 0xfffffe9801017836 */ /* 0x001fe20000000000 */
[----:B------:R-:W0:Y:S01]  /*0020*/  S2R R2, SR_TID.X ;  /* 0x0000000000027919 */ /* 0x000e220000002100 */
[----:B------:R-:W-:Y:S01]  /*0030*/  ELECT P0, URZ, PT ;  /* 0x00000000003f782f */ /* 0x000fe20003800000 */
[----:B------:R-:W-:Y:S01]  /*0040*/  BSSY B0, `(.L_x_0) ;  /* 0x000000f000007945 */ /* 0x000fe20003800000 */
[--C-:B0-----:R-:W-:Y:S02]  /*0050*/  SHF.R.U32.HI R0, RZ, 0x5, R2.reuse ;  /* 0x00000005ff007819 */ /* 0x101fe40000011602 */
[----:B------:R-:W-:-:S03]  /*0060*/  SHF.R.U32.HI R2, RZ, 0x7, R2 ;  /* 0x00000007ff027819 */ /* 0x000fc60000011602 */
[----:B------:R-:W0:Y:S04]  /*0070*/  SHFL.IDX PT, R3, R0, RZ, 0x1f ;  /* 0x00001fff00037589 */ /* 0x000e2800000e0000 */
[----:B------:R1:W2:Y:S01]  /*0080*/  SHFL.IDX PT, R5, R2, RZ, 0x1f ;  /* 0x00001fff02057589 */ /* 0x0002a200000e0000 */
[----:B0-----:R-:W-:-:S13]  /*0090*/  ISETP.NE.OR P0, PT, R3, RZ, !P0 ;  /* 0x000000ff0300720c */ /* 0x001fda0004705670 */
[----:B-12---:R-:W-:Y:S05]  /*00a0*/  @P0 BRA `(.L_x_1) ;  /* 0x0000000000200947 */ /* 0x006fea0003800000 */
[----:B------:R-:W-:Y:S02]  /*00b0*/  ULDC.64 UR4, c[0x0][0x198] ;  /* 0x0000660000047ab9 */ /* 0x000fe40000000a00 */
[----:B------:R-:W-:Y:S02]  /*00c0*/  UIADD3 UR6, UP0, UR4, 0xf0, URZ ;  /* 0x000000f004067890 */ /* 0x000fe4000ff1e03f */
[----:B------:R-:W-:Y:S02]  /*00d0*/  UIADD3 UR4, UP1, UR4, 0x1f0, URZ ;  /* 0x000001f004047890 */ /* 0x000fe4000ff3e03f */
[----:B------:R-:W-:Y:S02]  /*00e0*/  UIADD3.X UR7, URZ, UR5, URZ, UP0, !UPT ;  /* 0x000000053f077290 */ /* 0x000fe400087fe43f */
[----:B------:R-:W-:-:S07]  /*00f0*/  UIADD3.X UR5, URZ, UR5, URZ, UP1, !UPT ;  /* 0x000000053f057290 */ /* 0x000fce0008ffe43f */
[----:B------:R0:W-:Y:S02]  /*0100*/  UTMACCTL.PF [UR6] ;  /* 0x00000000060079b9 */ /* 0x0001e40008040000 */
[----:B------:R0:W-:Y:S02]  /*0110*/  UTMACCTL.PF [UR4] ;  /* 0x00000000040079b9 */ /* 0x0001e40008040000 */
[----:B0-----:R-:W-:Y:S01]  /*0120*/  NOP ;  /* 0x0000000000007918 */ /* 0x001fe20000000000 */
.L_x_1:
[----:B------:R-:W-:Y:S05]  /*0130*/  BSYNC B0 ;  /* 0x0000000000007941 */ /* 0x000fea0003800000 */
.L_x_0:
[----:B------:R-:W0:Y:S02]  /*0140*/  SHFL.IDX PT, R2, R0, RZ, 0x1f ;  /* 0x00001fff00027589 */ /* 0x000e2400000e0000 */
[----:B0-----:R-:W-:-:S13]  /*0150*/  ISETP.NE.AND P0, PT, R2, RZ, PT ;  /* 0x000000ff0200720c */ /* 0x001fda0003f05270 */
[----:B------:R-:W-:Y:S05]  /*0160*/  @P0 BRA `(.L_x_2) ;  /* 0x0000000000840947 */ /* 0x000fea0003800000 */
[----:B------:R-:W-:Y:S01]  /*0170*/  ELECT P0, URZ, PT ;  /* 0x00000000003f782f */ /* 0x000fe20003800000 */
[----:B------:R-:W-:-:S12]  /*0180*/  BSSY B0, `(.L_x_2) ;  /* 0x000001f000007945 */ /* 0x000fd80003800000 */
[----:B------:R-:W-:Y:S05]  /*0190*/  @!P0 BRA `(.L_x_3) ;  /* 0x0000000000748947 */ /* 0x000fea0003800000 */
[----:B------:R-:W0:Y:S01]  /*01a0*/  S2UR UR8, SR_CgaCtaId ;  /* 0x00000000000879c3 */ /* 0x000e220000008800 */
[----:B------:R-:W-:Y:S01]  /*01b0*/  UMOV UR4, 0x400 ;  /* 0x0000040000047882 */ /* 0x000fe20000000000 */
[----:B------:R-:W-:Y:S01]  /*01c0*/  UMOV UR5, 0x1 ;  /* 0x0000000100057882 */ /* 0x000fe20000000000 */
[----:B------:R-:W-:Y:S02]  /*01d0*/  UMOV UR6, 0x100 ;  /* 0x0000010000067882 */ /* 0x000fe40000000000 */
[----:B------:R-:W-:-:S04]  /*01e0*/  UIADD3 UR6, -UR6, 0x100000, URZ ;  /* 0x0010000006067890 */ /* 0x000fc8000fffe13f */
[----:B------:R-:W-:Y:S02]  /*01f0*/  USHF.L.U32 UR7, UR6, 0xb, URZ ;  /* 0x0000000b06077899 */ /* 0x000fe4000800063f */
[----:B------:R-:W-:Y:S02]  /*0200*/  USHF.L.U32 UR6, UR6, 0x1, URZ ;  /* 0x0000000106067899 */ /* 0x000fe4000800063f */
[----:B0-----:R-:W-:Y:S02]  /*0210*/  ULEA UR8, UR8, UR4, 0x18 ;  /* 0x0000000408087291 */ /* 0x001fe4000f8ec03f */
[----:B------:R-:W-:-:S04]  /*0220*/  UIADD3 UR4, -UR5, 0x100000, URZ ;  /* 0x0010000005047890 */ /* 0x000fc8000fffe13f */
[----:B------:R-:W-:Y:S02]  /*0230*/  USHF.L.U32 UR5, UR4, 0xb, URZ ;  /* 0x0000000b04057899 */ /* 0x000fe4000800063f */
[----:B------:R-:W-:Y:S01]  /*0240*/  USHF.L.U32 UR4, UR4, 0x1, URZ ;  /* 0x0000000104047899 */ /* 0x000fe2000800063f */
[----:B------:R-:W0:Y:S11]  /*0250*/  FENCE.VIEW.ASYNC.S ;  /* 0x00000000000073c6 */ /* 0x000e360000000000 */
[----:B0-----:R0:W1:Y:S01]  /*0260*/  SYNCS.EXCH.64 URZ, [UR8], UR4 ;  /* 0x00000004083f75b2 */ /* 0x0010620008000100 */
[----:B------:R0:W2:Y:S01]  /*0270*/  SYNCS.EXCH.64 URZ, [UR8+0x40], UR6 ;  /* 0x00004006083f75b2 */ /* 0x0000a20008000100 */
[----:B------:R0:W3:Y:S01]  /*0280*/  SYNCS.EXCH.64 URZ, [UR8+0x8], UR4 ;  /* 0x00000804083f75b2 */ /* 0x0000e20008000100 */
[----:B------:R0:W4:Y:S01]  /*0290*/  SYNCS.EXCH.64 URZ, [UR8+0x48], UR6 ;  /* 0x00004806083f75b2 */ /* 0x0001220008000100 */
[----:B------:R0:W0:Y:S01]  /*02a0*/  SYNCS.EXCH.64 URZ, [UR8+0x10], UR4 ;  /* 0x00001004083f75b2 */ /* 0x0000220008000100 */
        /* <DEDUP_REMOVED lines=11> */
[----:B------:R-:W-:Y:S01]  /*0360*/  NOP ;  /* 0x0000000000007918 */ /* 0x000fe20000000000 */
.L_x_3:
[----:B0-----:R-:W-:Y:S05]  /*0370*/  BSYNC B0 ;  /* 0x0000000000007941 */ /* 0x001fea0003800000 */
.L_x_2:
[----:B------:R-:W0:Y:S01]  /*0380*/  SHFL.IDX PT, R0, R0, RZ, 0x1f ;  /* 0x00001fff00007589 */ /* 0x000e2200000e0000 */
[----:B------:R-:W5:Y:S01]  /*0390*/  LDC R2, c[0x0][0x65c] ;  /* 0x00019700ff027b82 */ /* 0x000f620000000800 */
[----:B------:R-:W-:Y:S02]  /*03a0*/  ELECT P0, URZ, PT ;  /* 0x00000000003f782f */ /* 0x000fe40003800000 */
[----:B------:R-:W-:Y:S01]  /*03b0*/  SHF.R.S32.HI R6, RZ, 0x1f, R3 ;  /* 0x0000001fff067819 */ /* 0x000fe20000011403 */
[----:B------:R-:W1:Y:S01]  /*03c0*/  S2R R4, SR_CTAID.Y ;  /* 0x0000000000047919 */ /* 0x000e620000002600 */
[----:B------:R-:W-:Y:S01]  /*03d0*/  UMOV UR4, 0x20 ;  /* 0x0000002000047882 */ /* 0x000fe20000000000 */
[C---:B------:R-:W-:Y:S01]  /*03e0*/  ISETP.NE.AND P2, PT, R5.reuse, RZ, PT ;  /* 0x000000ff0500720c */ /* 0x040fe20003f45270 */
[----:B------:R-:W-:Y:S01]  /*03f0*/  VIADD R10, R5, 0xffffffff ;  /* 0xffffffff050a7836 */ /* 0x000fe20000000000 */
[----:B------:R-:W-:Y:S01]  /*0400*/  LEA.HI R6, R6, R3, RZ, 0x2 ;  /* 0x0000000306067211 */ /* 0x000fe200078f10ff */
[----:B------:R-:W-:Y:S01]  /*0410*/  NOP ;  /* 0x0000000000007918 */ /* 0x000fe20000000000 */
[----:B------:R-:W-:Y:S01]  /*0420*/  NOP ;  /* 0x0000000000007918 */ /* 0x000fe20000000000 */
[----:B------:R-:W-:-:S02]  /*0430*/  LOP3.LUT R17, R17, 0xfffffff7, RZ, 0xc0, !PT ;  /* 0xfffffff711117812 */ /* 0x000fc400078ec0ff */
[----:B------:R-:W-:Y:S02]  /*0440*/  ISETP.GE.U32.AND P1, PT, R10, 0x2, PT ;  /* 0x000000020a00780c */ /* 0x000fe40003f26070 */
[----:B0-----:R-:W-:Y:S02]  /*0450*/  ISETP.NE.OR P0, PT, R0, RZ, !P0 ;  /* 0x000000ff0000720c */ /* 0x001fe40004705670 */
[----:B-----5:R-:W-:Y:S02]  /*0460*/  ISETP.NE.AND P3, PT, R2, 0x1, PT ;  /* 0x000000010200780c */ /* 0x020fe40003f65270 */
[----:B------:R-:W0:Y:S01]  /*0470*/  S2R R2, SR_CTAID.X ;  /* 0x0000000000027919 */ /* 0x000e220000002500 */
[----:B------:R-:W-:-:S05]  /*0480*/  LOP3.LUT R0, R6, 0xfffffffc, RZ, 0xc0, !PT ;  /* 0xfffffffc06007812 */ /* 0x000fca00078ec0ff */
[----:B------:R-:W-:Y:S02]  /*0490*/  IMAD.IADD R0, R3, 0x1, -R0 ;  /* 0x0000000103007824 */ /* 0x000fe400078e0a00 */
[----:B------:R-:W-:Y:S01]  /*04a0*/  IMAD.MOV.U32 R3, RZ, RZ, RZ ;  /* 0x000000ffff037224 */ /* 0x000fe200078e00ff */
[----:B------:R-:W-:Y:S01]  /*04b0*/  VOTEU.ALL UP0, P0 ;  /* 0x00000000003f7886 */ /* 0x000fe20000000000 */
[----:B------:R-:W-:Y:S01]  /*04c0*/  VOTEU.ALL UP1, P0 ;  /* 0x00000000003f7886 */ /* 0x000fe20000020000 */
[----:B------:R-:W0:Y:S01]  /*04d0*/  @P3 LDC R9, c[0x0][0x10] ;  /* 0x00000400ff093b82 */ /* 0x000e220000000800 */
[----:B-1----:R-:W-:Y:S01]  /*04e0*/  @P3 IMAD.MOV.U32 R6, RZ, RZ, R4 ;  /* 0x000000ffff063224 */ /* 0x002fe200078e0004 */
[----:B------:R-:W-:Y:S01]  /*04f0*/  @P3 LOP3.LUT R17, R17, 0x8, RZ, 0xfc, !PT ;  /* 0x0000000811113812 */ /* 0x000fe200078efcff */
[----:B------:R-:W-:Y:S01]  /*0500*/  @!UP0 UMOV UR6, 0x400 ;  /* 0x0000040000068882 */ /* 0x000fe20000000000 */
[----:B------:R-:W-:-:S04]  /*0510*/  @!UP0 UIADD3 UR4, -UR4, 0x100000, URZ ;  /* 0x0010000004048890 */ /* 0x000fc8000fffe13f */
[----:B------:R-:W-:Y:S02]  /*0520*/  @!UP0 USHF.L.U32 UR5, UR4, 0xb, URZ ;  /* 0x0000000b04058899 */ /* 0x000fe4000800063f */
[----:B------:R-:W-:Y:S01]  /*0530*/  @!UP0 USHF.L.U32 UR4, UR4, 0x1, URZ ;  /* 0x0000000104048899 */ /* 0x000fe2000800063f */
[----:B------:R-:W-:Y:S01]  /*0540*/  @P3 IMAD.MOV.U32 R7, RZ, RZ, RZ ;  /* 0x000000ffff073224 */ /* 0x000fe200078e00ff */
[----:B------:R-:W1:Y:S08]  /*0550*/  @!UP0 S2UR UR7, SR_CgaCtaId ;  /* 0x00000000000789c3 */ /* 0x000e700000008800 */
[----:B------:R-:W5:Y:S01]  /*0560*/  @!P3 LDC R11, c[0x0][0xc] ;  /* 0x00000300ff0bbb82 */ /* 0x000f620000000800 */
[----:B0-----:R-:W-:-:S04]  /*0570*/  @P3 IMAD.WIDE.U32 R8, R2, R9, R6 ;  /* 0x0000000902083225 */ /* 0x001fc800078e0006 */
[----:B------:R-:W-:Y:S01]  /*0580*/  @P3 IMAD.MOV.U32 R12, RZ, RZ, R8 ;  /* 0x000000ffff0c3224 */ /* 0x000fe200078e0008 */
[----:B-1----:R-:W-:Y:S01]  /*0590*/  @!UP0 ULEA UR6, UR7, UR6, 0x18 ;  /* 0x0000000607068291 */ /* 0x002fe2000f8ec03f */
[----:B------:R-:W-:Y:S01]  /*05a0*/  VOTEU.ALL UP0, P0 ;  /* 0x00000000003f7886 */ /* 0x000fe20000000000 */
[----:B------:R-:W-:-:S04]  /*05b0*/  ISETP.NE.AND P0, PT, R0, 0x3, PT ;  /* 0x000000030000780c */ /* 0x000fc80003f05270 */
[----:B------:R-:W-:Y:S01]  /*05c0*/  ISETP.EQ.OR P0, PT, R0, RZ, !P0 ;  /* 0x000000ff0000720c */ /* 0x000fe20004702670 */
[----:B-----5:R-:W-:-:S03]  /*05d0*/  @!P3 IMAD.WIDE.U32 R6, R11, R4, R2 ;  /* 0x000000040b06b225 */ /* 0x020fc600078e0002 */
[----:B------:R-:W-:Y:S01]  /*05e0*/  ISETP.EQ.AND P0, PT, R5, RZ, P0 ;  /* 0x000000ff0500720c */ /* 0x000fe20000702270 */
[----:B------:R-:W-:Y:S01]  /*05f0*/  @P3 IMAD.MOV.U32 R5, RZ, RZ, RZ ;  /* 0x000000ffff053224 */ /* 0x000fe200078e00ff */
[----:B------:R-:W0:Y:S02]  /*0600*/  FENCE.VIEW.ASYNC.S ;  /* 0x00000000000073c6 */ /* 0x000e240000000000 */
[----:B0-----:R0:W2:Y:S01]  /*0610*/  @!UP0 SYNCS.EXCH.64 URZ, [UR6+0x90], UR4 ;  /* 0x00009004063f85b2 */ /* 0x0010a20008000100 */
[----:B------:R-:W-:Y:S02]  /*0620*/  @!P3 IMAD.MOV.U32 R12, RZ, RZ, R6 ;  /* 0x000000ffff0cb224 */ /* 0x000fe400078e0006 */
[----:B------:R-:W-:Y:S01]  /*0630*/  @P3 IMAD.IADD R16, R9, 0x1, R5 ;  /* 0x0000000109103824 */ /* 0x000fe200078e0205 */
[----:B------:R-:W-:Y:S01]  /*0640*/  SEL R5, RZ, 0x1, !P0 ;  /* 0x00000001ff057807 */ /* 0x000fe20004000000 */
[----:B------:R-:W-:Y:S01]  /*0650*/  @!P3 IMAD.MOV.U32 R16, RZ, RZ, R7 ;  /* 0x000000ffff10b224 */ /* 0x000fe200078e0007 */
[----:B------:R0:W-:Y:S02]  /*0660*/  STL [R1+0x8c], R12 ;  /* 0x00008c0c01007387 */ /* 0x0001e40000100800 */
[----:B------:R-:W-:-:S02]  /*0670*/  SEL R5, R5, 0x2, P1 ;  /* 0x0000000205057807 */ /* 0x000fc40000800000 */
[----:B------:R0:W-:Y:S04]  /*0680*/  STL [R1+0x88], R16 ;  /* 0x0000881001007387 */ /* 0x0001e80000100800 */
[----:B------:R0:W-:Y:S01]  /*0690*/  STL [R1+0x80], R5 ;  /* 0x0000800501007387 */ /* 0x0001e20000100800 */
[----:B------:R0:W2:Y:S01]  /*06a0*/  @!UP1 SYNCS.EXCH.64 URZ, [UR6+0x98], UR4 ;  /* 0x00009804063f95b2 */ /* 0x0000a20008000100 */
[----:B------:R-:W-:Y:S01]  /*06b0*/  NOP ;  /* 0x0000000000007918 */ /* 0x000fe20000000000 */
[----:B--234-:R-:W-:Y:S06]  /*06c0*/  BAR.SYNC.DEFER_BLOCKING 0x0 ;  /* 0x0000000000007b1d */ /* 0x01cfec0000010000 */
[----:B------:R-:W-:Y:S05]  /*06d0*/  @!P2 BRA `(.L_x_4) ;  /* 0x0000011c0008a947 */ /* 0x000fea0003800000 */
[----:B------:R-:W-:-:S13]  /*06e0*/  ISETP.GT.U32.AND P0, PT, R10, 0x1, PT ;  /* 0x000000010a00780c */ /* 0x000fda0003f04070 */
[----:B0-----:R-:W-:Y:S05]  /*06f0*/  @P0 EXIT ;  /* 0x000000000000094d */ /* 0x001fea0003800000 */
[----:B------:R-:W-:Y:S01]  /*0700*/  IMAD.MOV.U32 R5, RZ, RZ, -0x1 ;  /* 0xffffffffff057424 */ /* 0x000fe200078e00ff */
[----:B------:R-:W-:Y:S01]  /*0710*/  ULDC.64 UR4, c[0x0][0x650] ;  /* 0x0001940000047ab9 */ /* 0x000fe20000000a00 */
[----:B------:R-:W-:Y:S01]  /*0720*/  PRMT R0, RZ, 0x7610, R0 ;  /* 0x00007610ff007816 */ /* 0x000fe20000000000 */
[----:B------:R-:W-:Y:S01]  /*0730*/  IMAD.MOV.U32 R18, RZ, RZ, -0x1 ;  /* 0xffffffffff127424 */ /* 0x000fe200078e00ff */
[----:B------:R-:W-:Y:S01]  /*0740*/  ISETP.GE.U32.AND P0, PT, R12, UR4, PT ;  /* 0x000000040c007c0c */ /* 0x000fe2000bf06070 */
[----:B------:R0:W-:Y:S01]  /*0750*/  STL [R1+0x84], R5 ;  /* 0x0000840501007387 */ /* 0x0001e20000100800 */
[----:B------:R-:W-:Y:S02]  /*0760*/  IMAD.MOV.U32 R22, RZ, RZ, -0x1 ;  /* 0xffffffffff167424 */ /* 0x000fe400078e00ff */
[----:B------:R-:W-:-:S13]  /*0770*/  ISETP.GE.U32.AND.EX P0, PT, R16, UR5, PT, P0 ;  /* 0x0000000510007c0c */ /* 0x000fda000bf06100 */
[----:B0-----:R-:W-:Y:S05]  /*0780*/  @P0 BRA `(.L_x_5) ;  /* 0x0000000400640947 */ /* 0x001fea0003800000 */
[----:B------:R-:W0:Y:S01]  /*0790*/  LDC.64 R14, c[0x0][0x628] ;  /* 0x00018a00ff0e7b82 */ /* 0x000e220000000a00 */
[----:B------:R-:W-:Y:S02]  /*07a0*/  IMAD.MOV.U32 R6, RZ, RZ, R12 ;  /* 0x000000ffff067224 */ /* 0x000fe400078e000c */
[----:B------:R-:W-:-:S05]  /*07b0*/  IMAD.MOV.U32 R7, RZ, RZ, R16 ;  /* 0x000000ffff077224 */ /* 0x000fca00078e0010 */
[----:B------:R-:W1:Y:S08]  /*07c0*/  LDC R0, c[0x0][0x630] ;  /* 0x00018c00ff007b82 */ /* 0x000e700000000800 */
[----:B------:R-:W2:Y:S01]  /*07d0*/  LDC.64 R18, c[0x0][0x620] ;  /* 0x00018800ff127b82 */ /* 0x000ea20000000a00 */
[----:B0-----:R-:W-:-:S04]  /*07e0*/  ISETP.NE.U32.AND P0, PT, R14, RZ, PT ;  /* 0x000000ff0e00720c */ /* 0x001fc80003f05070 */
[----:B------:R-:W-:-:S13]  /*07f0*/  ISETP.NE.AND.EX P0, PT, R15, RZ, PT, P0 ;  /* 0x000000ff0f00720c */ /* 0x000fda0003f05300 */
[----:B-12---:R-:W-:Y:S05]  /*0800*/  @!P0 BRA `(.L_x_6) ;  /* 0x0000000000288947 */ /* 0x006fea0003800000 */
[----:B------:R-:W0:Y:S02]  /*0810*/  LDC R5, c[0x0][0x634] ;  /* 0x00018d00ff057b82 */ /* 0x000e240000000800 */
[----:B0-----:R-:W-:-:S05]  /*0820*/  IADD3 R5, P0, R12, R5, RZ ;  /* 0x000000050c057210 */ /* 0x001fca0007f1e0ff */
[----:B------:R-:W-:-:S04]  /*0830*/  IMAD.X R13, RZ, RZ, R16, P0 ;  /* 0x000000ffff0d7224 */ /* 0x000fc800000e0610 */
[----:B------:R-:W-:-:S04]  /*0840*/  IMAD.WIDE.U32 R6, R13, R14, RZ ;  /* 0x0000000e0d067225 */ /* 0x000fc800078e00ff */
[----:B------:R-:W-:-:S04]  /*0850*/  IMAD.WIDE.U32 R8, P0, R5, R15, R6 ;  /* 0x0000000f05087225 */ /* 0x000fc80007800006 */
[----:B------:R-:W-:-:S04]  /*0860*/  IMAD.WIDE.U32 R6, R5, R14, RZ ;  /* 0x0000000e05067225 */ /* 0x000fc800078e00ff */
[----:B------:R-:W-:Y:S01]  /*0870*/  IMAD.X R11, RZ, RZ, RZ, P0 ;  /* 0x000000ffff0b7224 */ /* 0x000fe200000e06ff */
[----:B------:R-:W-:Y:S01]  /*0880*/  IADD3 RZ, P0, R7, R8, RZ ;  /* 0x0000000807ff7210 */ /* 0x000fe20007f1e0ff */
[----:B------:R-:W-:-:S04]  /*0890*/  IMAD.MOV.U32 R10, RZ, RZ, R9 ;  /* 0x000000ffff0a7224 */ /* 0x000fc800078e0009 */
[----:B------:R-:W-:-:S08]  /*08a0*/  IMAD.WIDE.U32.X R6, R13, R15, R10, P0 ;  /* 0x0000000f0d067225 */ /* 0x000fd000000e040a */
.L_x_6:
[-CC-:B------:R-:W-:Y:S01]  /*08b0*/  SHF.R.U64 R24, R6, R0.reuse, R7.reuse ;  /* 0x0000000006187219 */ /* 0x180fe20000001207 */
[----:B------:R-:W0:Y:S01]  /*08c0*/  LDC.64 R20, c[0x0][0x640] ;  /* 0x00019000ff147b82 */ /* 0x000e220000000a00 */
[----:B------:R-:W-:Y:S01]  /*08d0*/  SHF.R.U32.HI R3, RZ, R0, R7 ;  /* 0x00000000ff037219 */ /* 0x000fe20000011607 */
[----:B------:R-:W-:Y:S01]  /*08e0*/  ULDC UR4, c[0x0][0x150] ;  /* 0x0000540000047ab9 */ /* 0x000fe20000000800 */
[----:B------:R-:W-:Y:S01]  /*08f0*/  IADD3 R5, P0, RZ, -R24, RZ ;  /* 0x80000018ff057210 */ /* 0x000fe20007f1e0ff */
[----:B------:R-:W-:Y:S01]  /*0900*/  IMAD.MOV.U32 R6, RZ, RZ, R12 ;  /* 0x000000ffff067224 */ /* 0x000fe200078e000c */
[----:B------:R-:W-:Y:S01]  /*0910*/  I2FP.F32.U32 R0, R2 ;  /* 0x0000000200007245 */ /* 0x000fe20000201000 */
[----:B------:R-:W-:Y:S02]  /*0920*/  IMAD.MOV.U32 R7, RZ, RZ, R16 ;  /* 0x000000ffff077224 */ /* 0x000fe400078e0010 */
[----:B------:R-:W1:Y:S01]  /*0930*/  LDC R10, c[0x0][0x618] ;  /* 0x00018600ff0a7b82 */ /* 0x000e620000000800 */
[----:B------:R-:W-:-:S02]  /*0940*/  IMAD.X R9, RZ, RZ, ~R3, P0 ;  /* 0x000000ffff097224 */ /* 0x000fc400000e0e03 */
[----:B------:R-:W-:Y:S01]  /*0950*/  FMUL R0, R0, UR4 ;  /* 0x0000000400007c20 */ /* 0x000fe20008400000 */
[----:B------:R-:W-:Y:S01]  /*0960*/  IMAD.WIDE.U32 R6, R5, R18, R6 ;  /* 0x0000001205067225 */ /* 0x000fe200078e0006 */
[----:B------:R-:W-:-:S03]  /*0970*/  ULDC UR4, c[0x0][0x154] ;  /* 0x0000550000047ab9 */ /* 0x000fc60000000800 */
[----:B------:R-:W-:Y:S01]  /*0980*/  IMAD R8, R9, R18, RZ ;  /* 0x0000001209087224 */ /* 0x000fe200078e02ff */
[----:B------:R-:W2:Y:S01]  /*0990*/  LDC R3, c[0x0][0x144] ;  /* 0x00005100ff037b82 */ /* 0x000ea20000000800 */
[----:B------:R-:W3:Y:S01]  /*09a0*/  F2I.U32.TRUNC.NTZ R0, R0 ;  /* 0x0000000000007305 */ /* 0x000ee2000020f000 */
[----:B------:R-:W-:Y:S02]  /*09b0*/  IMAD.MOV.U32 R9, RZ, RZ, -0x1 ;  /* 0xffffffffff097424 */ /* 0x000fe400078e00ff */
[----:B------:R-:W-:-:S04]  /*09c0*/  IMAD R5, R5, R19, R8 ;  /* 0x0000001305057224 */ /* 0x000fc800078e0208 */
[----:B------:R-:W4:Y:S01]  /*09d0*/  LDC R14, c[0x0][0x608] ;  /* 0x00018200ff0e7b82 */ /* 0x000f220000000800 */
[----:B------:R-:W-:Y:S01]  /*09e0*/  IMAD.IADD R7, R7, 0x1, R5 ;  /* 0x0000000107077824 */ /* 0x000fe200078e0205 */
[----:B0-----:R-:W-:Y:S02]  /*09f0*/  ISETP.NE.U32.AND P0, PT, R20, RZ, PT ;  /* 0x000000ff1400720c */ /* 0x001fe40003f05070 */
[----:B------:R-:W-:Y:S02]  /*0a00*/  I2FP.F32.U32 R5, R4 ;  /* 0x0000000400057245 */ /* 0x000fe40000201000 */
[----:B------:R-:W-:Y:S02]  /*0a10*/  ISETP.NE.AND.EX P0, PT, R21, RZ, PT, P0 ;  /* 0x000000ff1500720c */ /* 0x000fe40003f05300 */
[----:B------:R-:W0:Y:S01]  /*0a20*/  LDC R8, c[0x0][0x658] ;  /* 0x00019600ff087b82 */ /* 0x000e220000000800 */
[-CC-:B-1----:R-:W-:Y:S01]  /*0a30*/  SHF.R.U64 R12, R6, R10.reuse, R7.reuse ;  /* 0x0000000a060c7219 */ /* 0x182fe20000001207 */
[----:B---3--:R-:W-:Y:S01]  /*0a40*/  IMAD.MOV R6, RZ, RZ, -R0 ;  /* 0x000000ffff067224 */ /* 0x008fe200078e0a00 */
[----:B------:R-:W-:-:S05]  /*0a50*/  SHF.R.U32.HI R7, RZ, R10, R7 ;  /* 0x0000000aff077219 */ /* 0x000fca0000011607 */
[----:B------:R-:W1:Y:S01]  /*0a60*/  LDC R13, c[0x0][0x148] ;  /* 0x00005200ff0d7b82 */ /* 0x000e620000000800 */
[----:B--2---:R-:W-:Y:S02]  /*0a70*/  IMAD R0, R3, R6, R2 ;  /* 0x0000000603007224 */ /* 0x004fe400078e0202 */
[----:B------:R-:W-:-:S04]  /*0a80*/  FMUL R3, R5, UR4 ;  /* 0x0000000405037c20 */ /* 0x000fc80008400000 */
[----:B------:R2:W3:Y:S01]  /*0a90*/  F2I.U32.TRUNC.NTZ R11, R3 ;  /* 0x00000003000b7305 */ /* 0x0004e2000020f000 */
[----:B------:R-:W1:Y:S01]  /*0aa0*/  LDC R19, c[0x0][0x600] ;  /* 0x00018000ff137b82 */ /* 0x000e620000000800 */
[-CC-:B----4-:R-:W-:Y:S02]  /*0ab0*/  SHF.R.U64 R25, R12, R14.reuse, R7.reuse ;  /* 0x0000000e0c197219 */ /* 0x190fe40000001207 */
[----:B------:R-:W-:Y:S01]  /*0ac0*/  SHF.R.U32.HI R5, RZ, R14, R7 ;  /* 0x0000000eff057219 */ /* 0x000fe20000011607 */
[----:B------:R-:W-:-:S04]  /*0ad0*/  IMAD.MOV.U32 R7, RZ, RZ, 0x1 ;  /* 0x00000001ff077424 */ /* 0x000fc800078e00ff */
[----:B------:R-:W4:Y:S01]  /*0ae0*/  LDC R16, c[0x0][0x648] ;  /* 0x00019200ff107b82 */ /* 0x000f220000000800 */
[-C--:B0-----:R-:W-:Y:S02]  /*0af0*/  SHF.L.U32 R2, R9, R8.reuse, RZ ;  /* 0x0000000809027219 */ /* 0x081fe400000006ff */
[-CC-:B------:R-:W-:Y:S02]  /*0b00*/  SHF.R.U64 R14, R25, R8.reuse, R5.reuse ;  /* 0x00000008190e7219 */ /* 0x180fe40000001205 */
[----:B------:R-:W-:Y:S02]  /*0b10*/  SHF.R.U32.HI R15, RZ, R8, R5 ;  /* 0x00000008ff0f7219 */ /* 0x000fe40000011605 */
[----:B------:R-:W-:Y:S01]  /*0b20*/  LOP3.LUT R10, RZ, R2, RZ, 0x33, !PT ;  /* 0x00000002ff0a7212 */ /* 0x000fe200078e33ff */
[----:B------:R-:W0:Y:S01]  /*0b30*/  LDC R23, c[0x0][0x638] ;  /* 0x00018e00ff177b82 */ /* 0x000e220000000800 */
[----:B------:R-:W-:Y:S01]  /*0b40*/  SHF.L.U32 R5, R7, R8, RZ ;  /* 0x0000000807057219 */ /* 0x000fe200000006ff */
[----:B------:R-:W-:-:S02]  /*0b50*/  IMAD.MOV.U32 R2, RZ, RZ, R14 ;  /* 0x000000ffff027224 */ /* 0x000fc400078e000e */
[----:B--2---:R-:W-:-:S04]  /*0b60*/  IMAD.MOV.U32 R3, RZ, RZ, R15 ;  /* 0x000000ffff037224 */ /* 0x004fc800078e000f */
[----:B------:R-:W2:Y:S01]  /*0b70*/  LDC R18, c[0x0][0x610] ;  /* 0x00018400ff127b82 */ /* 0x000ea20000000800 */
[----:B---3--:R-:W-:Y:S05]  /*0b80*/  @!P0 BRA `(.L_x_7) ;  /* 0x0000000000288947 */ /* 0x008fea0003800000 */
[----:B------:R-:W3:Y:S02]  /*0b90*/  LDC R9, c[0x0][0x64c] ;  /* 0x00019300ff097b82 */ /* 0x000ee40000000800 */
[----:B---3--:R-:W-:-:S05]  /*0ba0*/  IADD3 R9, P0, R14, R9, RZ ;  /* 0x000000090e097210 */ /* 0x008fca0007f1e0ff */
        /* <DEDUP_REMOVED lines=8> */
.L_x_7:
[----:B------:R3:W-:Y:S01]  /*0c30*/  STL [R1+0x84], R24 ;  /* 0x0000841801007387 */ /* 0x0007e20000100800 */
[----:B----4-:R-:W-:Y:S01]  /*0c40*/  SHF.R.U64 R2, R2, R16, R3 ;  /* 0x0000001002027219 */ /* 0x010fe20000001203 */
[----:B-1----:R-:W-:Y:S01]  /*0c50*/  VIADD R3, R19, 0xffffffff ;  /* 0xffffffff13037836 */ /* 0x002fe20000000000 */
[----:B------:R-:W-:Y:S01]  /*0c60*/  LOP3.LUT R10, R25, R10, RZ, 0xc0, !PT ;  /* 0x0000000a190a7212 */ /* 0x000fe200078ec0ff */
[----:B------:R-:W-:Y:S02]  /*0c70*/  IMAD.MOV R11, RZ, RZ, -R11 ;  /* 0x000000ffff0b7224 */ /* 0x000fe400078e0a0b */
[----:B------:R-:W-:Y:S01]  /*0c80*/  IMAD.MOV R6, RZ, RZ, -R2 ;  /* 0x000000ffff067224 */ /* 0x000fe200078e0a02 */
[----:B------:R-:W-:Y:S01]  /*0c90*/  LOP3.LUT R3, R12, R3, RZ, 0xc0, !PT ;  /* 0x000000030c037212 */ /* 0x000fe200078ec0ff */
[----:B------:R-:W-:Y:S02]  /*0ca0*/  IMAD R5, R5, R2, R10 ;  /* 0x0000000205057224 */ /* 0x000fe400078e020a */
[----:B------:R-:W-:-:S02]  /*0cb0*/  @P3 IMAD R0, R13, R11, R4 ;  /* 0x0000000b0d003224 */ /* 0x000fc400078e0204 */
[----:B0-----:R-:W-:Y:S02]  /*0cc0*/  IMAD R2, R6, R23, R14 ;  /* 0x0000001706027224 */ /* 0x001fe400078e020e */
[----:B--2---:R-:W-:Y:S02]  /*0cd0*/  IMAD R18, R5, R18, R0 ;  /* 0x0000001205127224 */ /* 0x004fe400078e0200 */
[----:B------:R-:W-:Y:S02]  /*0ce0*/  IMAD R3, R2, R19, R3 ;  /* 0x0000001302037224 */ /* 0x000fe400078e0203 */
[----:B------:R-:W-:-:S03]  /*0cf0*/  IMAD.MOV.U32 R0, RZ, RZ, 0x1 ;  /* 0x00000001ff007424 */ /* 0x000fc600078e00ff */
[----:B------:R-:W-:Y:S02]  /*0d00*/  SEL R22, R3, R18, !P3 ;  /* 0x0000001203167207 */ /* 0x000fe40005800000 */
[----:B---3--:R-:W-:-:S07]  /*0d10*/  SEL R18, R18, R3, !P3 ;  /* 0x0000000312127207 */ /* 0x008fce0005800000 */
.L_x_5:
[----:B------:R-:W-:-:S08]  /*0d20*/  NOP ;  /* 0x0000000000007918 */ /* 0x000fd00000000000 */
[----:B------:R-:W0:Y:S02]  /*0d30*/  USETMAXREG.TRY_ALLOC.CTAPOOL UP0, 0xe8 ;  /* 0x000000e8000079c8 */ /* 0x000e240008000600 */
[----:B0-----:R-:W-:-:S13]  /*0d40*/  PLOP3.LUT P0, PT, PT, PT, UP0, 0x80, 0x0 ;  /* 0x000000000000781c */ /* 0x001fda0003f0f008 */
[----:B------:R-:W-:Y:S05]  /*0d50*/  @!P0 BRA `(.L_x_5) ;  /* 0xfffffffc00f08947 */ /* 0x000fea000383ffff */
[----:B------:R-:W-:Y:S01]  /*0d60*/  ULDC.64 UR4, c[0x0][0x598] ;  /* 0x0001660000047ab9 */ /* 0x000fe20000000a00 */
[----:B------:R-:W-:Y:S01]  /*0d70*/  ULDC.64 UR48, c[0x0][0x208] ;  /* 0x0000820000307ab9 */ /* 0x000fe20000000a00 */
[----:B------:R-:W-:-:S04]  /*0d80*/  ISETP.NE.U32.AND P0, PT, RZ, UR4, PT ;  /* 0x00000004ff007c0c */ /* 0x000fc8000bf05070 */
[----:B------:R-:W-:-:S13]  /*0d90*/  ISETP.NE.AND.EX P0, PT, RZ, UR5, PT, P0 ;  /* 0x00000005ff007c0c */ /* 0x000fda000bf05300 */
[----:B------:R-:W-:Y:S05]  /*0da0*/  @!P0 BRA `(.L_x_8) ;  /* 0x00000000001c8947 */ /* 0x000fea0003800000 */
[----:B------:R-:W0:Y:S02]  /*0db0*/  LDC.64 R2, c[0x0][0x598] ;  /* 0x00016600ff027b82 */ /* 0x000e240000000a00 */
[----:B0-----:R-:W2:Y:S02]  /*0dc0*/  LDG.E.64 R2, desc[UR48][R2.64] ;  /* 0x0000003002027981 */ /* 0x001ea4000c1e1b00 */
[----:B--2---:R-:W-:-:S04]  /*0dd0*/  ISETP.NE.U32.AND P0, PT, R2, RZ, PT ;  /* 0x000000ff0200720c */ /* 0x004fc80003f05070 */
[----:B------:R-:W-:-:S13]  /*0de0*/  ISETP.NE.AND.EX P0, PT, R3, RZ, PT, P0 ;  /* 0x000000ff0300720c */ /* 0x000fda0003f05300 */
[----:B------:R-:W-:Y:S05]  /*0df0*/  @!P0 BRA `(.L_x_8) ;  /* 0x0000000000088947 */ /* 0x000fea0003800000 */
[----:B------:R0:W5:Y:S01]  /*0e00*/  LD.E R2, desc[UR48][R2.64] ;  /* 0x0000003002027980 */ /* 0x000162000c101900 */
[----:B------:R-:W-:Y:S05]  /*0e10*/  BRA `(.L_x_9) ;  /* 0x0000000000247947 */ /* 0x000fea0003800000 */
.L_x_8:
[----:B------:R-:W-:Y:S02]  /*0e20*/  ULDC.64 UR4, c[0x0][0x588] ;  /* 0x0001620000047ab9 */ /* 0x000fe40000000a00 */
[----:B------:R-:W-:-:S04]  /*0e30*/  ISETP.NE.U32.AND P0, PT, RZ, UR4, PT ;  /* 0x00000004ff007c0c */ /* 0x000fc8000bf05070 */
[----:B------:R-:W-:-:S13]  /*0e40*/  ISETP.NE.AND.EX P0, PT, RZ, UR5, PT, P0 ;  /* 0x00000005ff007c0c */ /* 0x000fda000bf05300 */
[----:B------:R-:W-:Y:S05]  /*0e50*/  @!P0 BRA `(.L_x_10) ;  /* 0x00000000000c8947 */ /* 0x000fea0003800000 */
[----:B------:R-:W0:Y:S02]  /*0e60*/  LDC.64 R2, c[0x0][0x588] ;  /* 0x00016200ff027b82 */ /* 0x000e240000000a00 */
[----:B0-----:R1:W5:Y:S01]  /*0e70*/  LDG.E R2, desc[UR48][R2.64] ;  /* 0x0000003002027981 */ /* 0x001362000c1e1900 */
[----:B------:R-:W-:Y:S05]  /*0e80*/  BRA `(.L_x_9) ;  /* 0x0000000000087947 */ /* 0x000fea0003800000 */
.L_x_10:
[----:B------:R-:W-:Y:S02]  /*0e90*/  ULDC UR4, c[0x0][0x580] ;  /* 0x0001600000047ab9 */ /* 0x000fe40000000800 */
[----:B------:R-:W-:-:S07]  /*0ea0*/  IMAD.U32 R2, RZ, RZ, UR4 ;  /* 0x00000004ff027e24 */ /* 0x000fce000f8e00ff */
.L_x_9:
[----:B------:R-:W-:Y:S02]  /*0eb0*/  ULDC.64 UR4, c[0x0][0x5a0] ;  /* 0x0001680000047ab9 */ /* 0x000fe40000000a00 */
[----:B------:R-:W-:-:S04]  /*0ec0*/  ISETP.NE.U32.AND P0, PT, RZ, UR4, PT ;  /* 0x00000004ff007c0c */ /* 0x000fc8000bf05070 */
[----:B------:R-:W-:-:S13]  /*0ed0*/  ISETP.NE.AND.EX P0, PT, RZ, UR5, PT, P0 ;  /* 0x00000005ff007c0c */ /* 0x000fda000bf05300 */
[----:B------:R-:W-:Y:S05]  /*0ee0*/  @!P0 BRA `(.L_x_11) ;  /* 0x00000000001c8947 */ /* 0x000fea0003800000 */
[----:B------:R-:W2:Y:S02]  /*0ef0*/  LDC.64 R4, c[0x0][0x5a0] ;  /* 0x00016800ff047b82 */ /* 0x000ea40000000a00 */
[----:B--2---:R-:W2:Y:S02]  /*0f00*/  LDG.E.64 R4, desc[UR48][R4.64] ;  /* 0x0000003004047981 */ /* 0x004ea4000c1e1b00 */
[----:B--2---:R-:W-:-:S04]  /*0f10*/  ISETP.NE.U32.AND P0, PT, R4, RZ, PT ;  /* 0x000000ff0400720c */ /* 0x004fc80003f05070 */
[----:B------:R-:W-:-:S13]  /*0f20*/  ISETP.NE.AND.EX P0, PT, R5, RZ, PT, P0 ;  /* 0x000000ff0500720c */ /* 0x000fda0003f05300 */
[----:B------:R-:W-:Y:S05]  /*0f30*/  @!P0 BRA `(.L_x_11) ;  /* 0x0000000000088947 */ /* 0x000fea0003800000 */
[----:B------:R2:W5:Y:S01]  /*0f40*/  LD.E R16, desc[UR48][R4.64] ;  /* 0x0000003004107980 */ /* 0x000562000c101900 */
[----:B------:R-:W-:Y:S05]  /*0f50*/  BRA `(.L_x_12) ;  /* 0x0000000000247947 */ /* 0x000fea0003800000 */
.L_x_11:
[----:B------:R-:W-:Y:S02]  /*0f60*/  ULDC.64 UR4, c[0x0][0x590] ;  /* 0x0001640000047ab9 */ /* 0x000fe40000000a00 */
[----:B------:R-:W-:-:S04]  /*0f70*/  ISETP.NE.U32.AND P0, PT, RZ, UR4, PT ;  /* 0x00000004ff007c0c */ /* 0x000fc8000bf05070 */
[----:B------:R-:W-:-:S13]  /*0f80*/  ISETP.NE.AND.EX P0, PT, RZ, UR5, PT, P0 ;  /* 0x00000005ff007c0c */ /* 0x000fda000bf05300 */
[----:B------:R-:W-:Y:S05]  /*0f90*/  @!P0 BRA `(.L_x_13) ;  /* 0x00000000000c8947 */ /* 0x000fea0003800000 */
[----:B------:R-:W2:Y:S02]  /*0fa0*/  LDC.64 R4, c[0x0][0x590] ;  /* 0x00016400ff047b82 */ /* 0x000ea40000000a00 */
[----:B--2---:R3:W5:Y:S01]  /*0fb0*/  LDG.E R16, desc[UR48][R4.64] ;  /* 0x0000003004107981 */ /* 0x004762000c1e1900 */
[----:B------:R-:W-:Y:S05]  /*0fc0*/  BRA `(.L_x_12) ;  /* 0x0000000000087947 */ /* 0x000fea0003800000 */
.L_x_13:
[----:B------:R-:W-:Y:S02]  /*0fd0*/  ULDC UR4, c[0x0][0x584] ;  /* 0x0001610000047ab9 */ /* 0x000fe40000000800 */
[----:B------:R-:W-:-:S07]  /*0fe0*/  IMAD.U32 R16, RZ, RZ, UR4 ;  /* 0x00000004ff107e24 */ /* 0x000fce000f8e00ff */
.L_x_12:
[----:B------:R-:W-:-:S13]  /*0ff0*/  LOP3.LUT P0, RZ, R0, 0xff, RZ, 0xc0, !PT ;  /* 0x000000ff00ff7812 */ /* 0x000fda000780c0ff */
[----:B------:R-:W-:Y:S05]  /*1000*/  @!P0 EXIT ;  /* 0x000000000000894d */ /* 0x000fea0003800000 */
[----:B------:R-:W-:Y:S01]  /*1010*/  ULDC UR4, c[0x0][0x28c] ;  /* 0x0000a30000047ab9 */ /* 0x000fe20000000800 */
[----:B------:R-:W-:Y:S01]  /*1020*/  UMOV UR36, URZ ;  /* 0x0000003f00247c82 */ /* 0x000fe20008000000 */
[----:B------:R-:W-:Y:S01]  /*1030*/  UIADD3 UR4, UR4, 0x1f, URZ ;  /* 0x0000001f04047890 */ /* 0x000fe2000fffe03f */
[----:B------:R-:W-:-:S03]  /*1040*/  UMOV UR37, URZ ;  /* 0x0000003f00257c82 */ /* 0x000fc60008000000 */
[----:B------:R-:W-:-:S04]  /*1050*/  USHF.R.S32.HI UR5, URZ, 0x1f, UR4 ;  /* 0x0000001f3f057899 */ /* 0x000fc80008011404 */
[----:B------:R-:W-:-:S04]  /*1060*/  ULEA.HI UR5, UR5, UR4, URZ, 0x5 ;  /* 0x0000000405057291 */ /* 0x000fc8000f8f283f */
[----:B------:R-:W-:-:S12]  /*1070*/  USHF.R.S32.HI UR38, URZ, 0x5, UR5 ;  /* 0x000000053f267899 */ /* 0x000fd80008011405 */
.L_x_477:
[----:B----4-:R-:W4:Y:S01]  /*1080*/  S2R R0, SR_TID.X ;  /* 0x0000000000007919 */ /* 0x010f220000002100 */
[----:B0-----:R-:W0:Y:S01]  /*1090*/  S2UR UR6, SR_CgaCtaId ;  /* 0x00000000000679c3 */ /* 0x001e220000008800 */
[----:B------:R-:W-:Y:S02]  /*10a0*/  UMOV UR39, 0x400 ;  /* 0x0000040000277882 */ /* 0x000fe40000000000 */
[----:B0-----:R-:W-:Y:S01]  /*10b0*/  ULEA UR39, UR6, UR39, 0x18 ;  /* 0x0000002706277291 */ /* 0x001fe2000f8ec03f */
[----:B----4-:R-:W-:-:S04]  /*10c0*/  LOP3.LUT R0, R0, 0x80, RZ, 0xc0, !PT ;  /* 0x0000008000007812 */ /* 0x010fc800078ec0ff */
[----:B------:R-:W-:-:S06]  /*10d0*/  SHF.R.U32.HI R0, RZ, 0x7, R0 ;  /* 0x00000007ff007819 */ /* 0x000fcc0000011600 */
[----:B------:R-:W0:Y:S02]  /*10e0*/  SHFL.IDX PT, R0, R0, RZ, 0x1f ;  /* 0x00001fff00007589 */ /* 0x000e2400000e0000 */
[----:B0-----:R-:W-:-:S13]  /*10f0*/  R2UR UR4, R0 ;  /* 0x00000000000472ca */ /* 0x001fda00000e0000 */
[----:B------:R-:W-:-:S04]  /*1100*/  ULEA.HI UR5, UR4, UR4, URZ, 0x1 ;  /* 0x0000000404057291 */ /* 0x000fc8000f8f083f */
[----:B------:R-:W-:-:S04]  /*1110*/  ULOP3.LUT UR5, UR5, 0xffffe, URZ, 0xc0, !UPT ;  /* 0x000ffffe05057892 */ /* 0x000fc8000f8ec03f */
[----:B------:R-:W-:-:S03]  /*1120*/  UIADD3 UR5, UR4, -UR5, URZ ;  /* 0x8000000504057290 */ /* 0x000fc6000fffe03f */
[----:B------:R-:W-:Y:S01]  /*1130*/  ULDC UR4, c[0x0][0x28c] ;  /* 0x0000a30000047ab9 */ /* 0x000fe20000000800 */
[----:B------:R-:W-:Y:S01]  /*1140*/  ULEA UR5, UR5, UR39, 0xc ;  /* 0x0000002705057291 */ /* 0x000fe2000f8e603f */
[----:B------:R-:W-:-:S03]  /*1150*/  ISETP.LT.AND P0, PT, RZ, UR4, PT ;  /* 0x00000004ff007c0c */ /* 0x000fc6000bf01270 */
[----:B------:R-:W-:-:S04]  /*1160*/  UIADD3 UR5, UR5, 0x180, URZ ;  /* 0x0000018005057890 */ /* 0x000fc8000fffe03f */
[----:B------:R-:W-:-:S04]  /*1170*/  USHF.R.U32.HI UR5, URZ, 0x4, UR5 ;  /* 0x000000043f057899 */ /* 0x000fc80008011605 */
[----:B------:R-:W-:Y:S02]  /*1180*/  ULOP3.LUT UR40, UR5, 0x3fff, URZ, 0xc0, !UPT ;  /* 0x00003fff05287892 */ /* 0x000fe4000f8ec03f */
[----:B-123--:R-:W-:Y:S10]  /*1190*/  @P0 BRA `(.L_x_14) ;  /* 0x0000000000400947 */ /* 0x00eff40003800000 */
[----:B------:R-:W-:Y:S01]  /*11a0*/  MOV R0, 0x0 ;  /* 0x0000000000007802 */ /* 0x000fe20000000f00 */
[----:B------:R-:W-:Y:S01]  /*11b0*/  ULDC.64 UR4, c[0x4][0x68] ;  /* 0x01001a0000047ab9 */ /* 0x000fe20000000a00 */
[----:B------:R-:W-:Y:S01]  /*11c0*/  ULDC.64 UR6, c[0x4][0x8] ;  /* 0x0100020000067ab9 */ /* 0x000fe20000000a00 */
[----:B--23--:R-:W-:Y:S01]  /*11d0*/  IMAD.U32 R4, RZ, RZ, UR4 ;  /* 0x00000004ff047e24 */ /* 0x00cfe2000f8e00ff */
[----:B------:R0:W2:Y:S01]  /*11e0*/  LDC.64 R14, c[0x4][R0] ;  /* 0x01000000000e7b82 */ /* 0x0000a20000000a00 */
[----:B------:R-:W-:Y:S01]  /*11f0*/  IMAD.U32 R5, RZ, RZ, UR5 ;  /* 0x00000005ff057e24 */ /* 0x000fe2000f8e00ff */
[----:B------:R-:W-:Y:S01]  /*1200*/  ULDC.64 UR4, c[0x4][0x70] ;  /* 0x01001c0000047ab9 */ /* 0x000fe20000000a00 */
[----:B------:R-:W-:Y:S02]  /*1210*/  IMAD.U32 R10, RZ, RZ, UR6 ;  /* 0x00000006ff0a7e24 */ /* 0x000fe4000f8e00ff */
[----:B------:R-:W-:Y:S02]  /*1220*/  IMAD.U32 R6, RZ, RZ, UR4 ;  /* 0x00000004ff067e24 */ /* 0x000fe4000f8e00ff */
[----:B------:R-:W-:-:S02]  /*1230*/  IMAD.U32 R7, RZ, RZ, UR5 ;  /* 0x00000005ff077e24 */ /* 0x000fc4000f8e00ff */
[----:B------:R-:W-:Y:S02]  /*1240*/  IMAD.U32 R11, RZ, RZ, UR7 ;  /* 0x00000007ff0b7e24 */ /* 0x000fe4000f8e00ff */
[----:B------:R-:W-:Y:S02]  /*1250*/  IMAD.MOV.U32 R8, RZ, RZ, 0x1e1 ;  /* 0x000001e1ff087424 */ /* 0x000fe400078e00ff */
[----:B------:R-:W-:Y:S02]  /*1260*/  IMAD.MOV.U32 R12, RZ, RZ, 0x1 ;  /* 0x00000001ff0c7424 */ /* 0x000fe400078e00ff */
[----:B0-----:R-:W-:-:S07]  /*1270*/  IMAD.MOV.U32 R13, RZ, RZ, RZ ;  /* 0x000000ffff0d7224 */ /* 0x001fce00078e00ff */
[----:B------:R-:W-:-:S07]  /*1280*/  LEPC R20, `(.L_x_14) ;  /* 0x000000001014794e */ /* 0x000fce0000000000 */
[----:B-12--5:R-:W-:Y:S05]  /*1290*/  CALL.ABS.NOINC R14 ;  /* 0x000000000e007343 */ /* 0x026fea0003c00000 */
.L_x_14:
[----:B------:R-:W4:Y:S02]  /*12a0*/  LDL R19, [R1+0x80] ;  /* 0x0000800001137983 */ /* 0x000f240000100800 */
[----:B----4-:R-:W-:-:S04]  /*12b0*/  LOP3.LUT R0, R19, 0x1, RZ, 0xfc, !PT ;  /* 0x0000000113007812 */ /* 0x010fc800078efcff */
[----:B------:R-:W-:-:S13]  /*12c0*/  ISETP.NE.AND P0, PT, R0, 0x3, PT ;  /* 0x000000030000780c */ /* 0x000fda0003f05270 */
[----:B------:R-:W-:Y:S05]  /*12d0*/  @!P0 BRA `(.L_x_15) ;  /* 0x0000000000048947 */ /* 0x000fea0003800000 */
[----:B------:R-:W-:Y:S01]  /*12e0*/  BPT.TRAP 0x1 ;  /* 0x000000040000795c */ /* 0x000fe20000300000 */
.L_x_15:
[----:B-1----:R-:W-:Y:S02]  /*12f0*/  IMAD.U32 R3, RZ, RZ, UR37 ;  /* 0x00000025ff037e24 */ /* 0x002fe4000f8e00ff */
[----:B------:R-:W-:-:S03]  /*1300*/  IMAD.U32 R0, RZ, RZ, UR36 ;  /* 0x00000024ff007e24 */ /* 0x000fc6000f8e00ff */
[----:B------:R-:W-:Y:S02]  /*1310*/  LEA R3, R3, UR39, 0x3 ;  /* 0x0000002703037c11 */ /* 0x000fe4000f8e18ff */
[----:B------:R-:W-:-:S04]  /*1320*/  SHF.L.U32 R0, R0, 0x1f, RZ ;  /* 0x0000001f00007819 */ /* 0x000fc800000006ff */
[----:B------:R0:W1:Y:S01]  /*1330*/  SYNCS.PHASECHK.TRANS64.TRYWAIT P1, [R3+URZ], R0 ;  /* 0x00000000030075a7 */ /* 0x000062000802017f */
[----:B------:R-:W-:Y:S05]  /*1340*/  @!P0 BRA `(.L_x_16) ;  /* 0x0000000000048947 */ /* 0x000fea0003800000 */
[----:B------:R-:W-:Y:S01]  /*1350*/  BPT.TRAP 0x1 ;  /* 0x000000040000795c */ /* 0x000fe20000300000 */
.L_x_16:
[----:B-1----:R-:W-:Y:S05]  /*1360*/  @P1 BRA `(.L_x_17) ;  /* 0x0000000000081947 */ /* 0x002fea0003800000 */
[----:B------:R-:W1:Y:S02]  /*1370*/  SYNCS.PHASECHK.TRANS64.TRYWAIT P1, [R3+URZ], R0 ;  /* 0x00000000030075a7 */ /* 0x000e64000802017f */
[----:B-1----:R-:W-:Y:S05]  /*1380*/  @!P1 BRA `(.L_x_18) ;  /* 0x0000012800389947 */ /* 0x002fea0003800000 */
.L_x_17:
[----:B------:R-:W-:-:S04]  /*1390*/  UISETP.LT.AND UP0, UPT, UR38, 0x1, UPT ;  /* 0x000000012600788c */ /* 0x000fc8000bf01270 */
[----:B------:R-:W-:-:S06]  /*13a0*/  USEL UR4, UR38, 0x1, UP0 ;  /* 0x0000000126047887 */ /* 0x000fcc0008000000 */
[----:B--23--:R-:W-:Y:S01]  /*13b0*/  IMAD.U32 R5, RZ, RZ, UR4 ;  /* 0x00000004ff057e24 */ /* 0x00cfe2000f8e00ff */
[----:B------:R-:W-:Y:S05]  /*13c0*/  WARPSYNC.ALL ;  /* 0x0000000000007948 */ /* 0x000fea0003800000 */
[----:B------:R-:W-:-:S04]  /*13d0*/  IADD3 R5, -R5, UR38, RZ ;  /* 0x0000002605057c10 */ /* 0x000fc8000fffe1ff */
[----:B------:R-:W-:Y:S01]  /*13e0*/  ISETP.GE.AND P1, PT, R5, 0x1, PT ;  /* 0x000000010500780c */ /* 0x000fe20003f26270 */
[----:B------:R-:W-:Y:S01]  /*13f0*/  UIADD3 UR4, UR39, 0x18180, URZ ;  /* 0x0001818027047890 */ /* 0x000fe2000fffe03f */
[----:B------:R-:W-:Y:S01]  /*1400*/  WARPGROUP.ARRIVE ;  /* 0x00000000000079c5 */ /* 0x000fe20000000000 */
[----:B------:R-:W-:Y:S01]  /*1410*/  UMOV UR9, 0x80000020 ;  /* 0x8000002000097882 */ /* 0x000fe20000000000 */
[----:B------:R-:W-:Y:S01]  /*1420*/  UMOV UR11, 0x80000020 ;  /* 0x80000020000b7882 */ /* 0x000fe20000000000 */
[----:B------:R-:W-:Y:S02]  /*1430*/  USHF.R.U32.HI UR5, URZ, 0x4, UR4 ;  /* 0x000000043f057899 */ /* 0x000fe40008011604 */
[----:B------:R-:W-:Y:S02]  /*1440*/  ULOP3.LUT UR4, UR40, 0x10000, URZ, 0xfc, !UPT ;  /* 0x0001000028047892 */ /* 0x000fe4000f8efc3f */
[----:B------:R-:W-:Y:S02]  /*1450*/  ULOP3.LUT UR5, UR5, 0x3fff, URZ, 0xc0, !UPT ;  /* 0x00003fff05057892 */ /* 0x000fe4000f8ec03f */
[----:B------:R-:W-:-:S02]  /*1460*/  UIMAD UR6, UR37, 0x300, UR4 ;  /* 0x00000300250678a4 */ /* 0x000fc4000f8e0204 */
[----:B------:R-:W-:Y:S01]  /*1470*/  ULOP3.LUT UR5, UR5, 0x10000, URZ, 0xfc, !UPT ;  /* 0x0001000005057892 */ /* 0x000fe2000f8efc3f */
[----:B------:R-:W-:Y:S01]  /*1480*/  UMOV UR17, UR9 ;  /* 0x0000000900117c82 */ /* 0x000fe20008000000 */
[----:B------:R-:W-:Y:S02]  /*1490*/  UMOV UR19, 0x80000020 ;  /* 0x8000002000137882 */ /* 0x000fe40000000000 */
[----:B------:R-:W-:Y:S01]  /*14a0*/  UIMAD UR7, UR37, 0x380, UR5 ;  /* 0x00000380250778a4 */ /* 0x000fe2000f8e0205 */
[----:B------:R-:W-:Y:S01]  /*14b0*/  UMOV UR8, UR6 ;  /* 0x0000000600087c82 */ /* 0x000fe20008000000 */
[----:B------:R-:W-:Y:S02]  /*14c0*/  UMOV UR21, UR9 ;  /* 0x0000000900157c82 */ /* 0x000fe40008000000 */
[----:B------:R-:W-:Y:S01]  /*14d0*/  UIADD3 UR18, UR7, 0x80, URZ ;  /* 0x0000008007127890 */ /* 0x000fe2000fffe03f */
[----:B------:R-:W-:Y:S02]  /*14e0*/  UMOV UR16, UR8 ;  /* 0x0000000800107c82 */ /* 0x000fe40008000000 */
[----:B------:R-:W-:Y:S01]  /*14f0*/  UMOV UR10, UR7 ;  /* 0x00000007000a7c82 */ /* 0x000fe20008000000 */
[----:B------:R-:W-:Y:S01]  /*1500*/  UIADD3 UR22, UR7, 0x100, URZ ;  /* 0x0000010007167890 */ /* 0x000fe2000fffe03f */
[----:B------:R-:W-:Y:S01]  /*1510*/  HGMMA.64x32x16.F32 R24, gdesc[UR8], RZ, !UPT, gsb0 ;  /* 0x00600000081879f0 */ /* 0x000fe2000c0008ff */
[----:B------:R-:W-:Y:S01]  /*1520*/  UMOV UR20, UR8 ;  /* 0x0000000800147c82 */ /* 0x000fe20008000000 */
[----:B------:R-:W-:Y:S01]  /*1530*/  UMOV UR23, 0x80000020 ;  /* 0x8000002000177882 */ /* 0x000fe20000000000 */
[----:B------:R-:W-:Y:S01]  /*1540*/  UIADD3 UR14, UR7, 0x180, URZ ;  /* 0x00000180070e7890 */ /* 0x000fe2000fffe03f */
[----:B------:R-:W-:Y:S01]  /*1550*/  UMOV UR12, UR8 ;  /* 0x00000008000c7c82 */ /* 0x000fe20008000000 */
        /* <DEDUP_REMOVED lines=10> */
[----:B------:R-:W-:-:S02]  /*1600*/  UIADD3 UR27, UR6, 0x2, URZ ;  /* 0x00000002061b7890 */ /* 0x000fc4000fffe03f */
[----:B------:R-:W-:Y:S01]  /*1610*/  UIADD3 UR26, UR7, 0x300, URZ ;  /* 0x00000300071a7890 */ /* 0x000fe2000fffe03f */
[----:B------:R-:W-:Y:S01]  /*1620*/  UMOV UR24, UR8 ;  /* 0x0000000800187c82 */ /* 0x000fe20008000000 */
[----:B------:R-:W-:Y:S01]  /*1630*/  UMOV UR25, UR9 ;  /* 0x0000000900197c82 */ /* 0x000fe20008000000 */
[----:B------:R-:W-:Y:S02]  /*1640*/  UIADD3 UR40, UR6, 0x200, URZ ;  /* 0x0000020006287890 */ /* 0x000fe4000fffe03f */
[----:B------:R-:W-:Y:S01]  /*1650*/  UMOV UR8, UR27 ;  /* 0x0000001b00087c82 */ /* 0x000fe20008000000 */
[----:B------:R-:W-:Y:S01]  /*1660*/  UMOV UR27, 0x80000020 ;  /* 0x80000020001b7882 */ /* 0x000fe20000000000 */
[----:B------:R-:W-:Y:S01]  /*1670*/  UMOV UR41, 0x80000020 ;  /* 0x8000002000297882 */ /* 0x000fe20000000000 */
[----:B------:R-:W-:Y:S01]  /*1680*/  UMOV UR42, UR26 ;  /* 0x0000001a002a7c82 */ /* 0x000fe20008000000 */
[----:B------:R-:W-:Y:S01]  /*1690*/  UMOV UR43, UR27 ;  /* 0x0000001b002b7c82 */ /* 0x000fe20008000000 */
[----:B------:R-:W-:Y:S01]  /*16a0*/  UMOV UR9, 0x80000020 ;  /* 0x8000002000097882 */ /* 0x000fe20000000000 */
[----:B------:R-:W-:Y:S01]  /*16b0*/  UIADD3 UR46, UR7, 0x202, URZ ;  /* 0x00000202072e7890 */ /* 0x000fe2000fffe03f */
[----:B------:R-:W-:Y:S01]  /*16c0*/  UMOV UR44, UR8 ;  /* 0x00000008002c7c82 */ /* 0x000fe20008000000 */
[----:B------:R-:W-:Y:S01]  /*16d0*/  UMOV UR45, UR9 ;  /* 0x00000009002d7c82 */ /* 0x000fe20008000000 */
[----:B------:R-:W-:-:S02]  /*16e0*/  WARPGROUP.DEPBAR.LE gsb0, 0x0 ;  /* 0x00008000000079c5 */ /* 0x000fc40000010000 */
[----:B------:R-:W-:Y:S01]  /*16f0*/  WARPGROUP.ARRIVE ;  /* 0x00000000000079c5 */ /* 0x000fe20000000000 */
[----:B------:R-:W-:Y:S02]  /*1700*/  IMAD.MOV.U32 R21, RZ, RZ, R24 ;  /* 0x000000ffff157224 */ /* 0x000fe400078e0018 */
[----:B------:R-:W-:Y:S02]  /*1710*/  IMAD.MOV.U32 R20, RZ, RZ, R25 ;  /* 0x000000ffff147224 */ /* 0x000fe400078e0019 */
[----:B------:R-:W-:Y:S01]  /*1720*/  IMAD.MOV.U32 R19, RZ, RZ, R26 ;  /* 0x000000ffff137224 */ /* 0x000fe200078e001a */
[----:B------:R-:W-:Y:S01]  /*1730*/  HGMMA.64x32x16.F32 R200, gdesc[UR16], RZ, !UPT, gsb0 ;  /* 0x0060000010c879f0 */ /* 0x000fe2000c0008ff */
[----:B------:R-:W-:Y:S01]  /*1740*/  IMAD.MOV.U32 R15, RZ, RZ, R27 ;  /* 0x000000ffff0f7224 */ /* 0x000fe200078e001b */
[----:B------:R-:W-:Y:S01]  /*1750*/  UMOV UR16, UR40 ;  /* 0x0000002800107c82 */ /* 0x000fe20008000000 */
[----:B------:R-:W-:Y:S01]  /*1760*/  IMAD.MOV.U32 R14, RZ, RZ, R28 ;  /* 0x000000ffff0e7224 */ /* 0x000fe200078e001c */
[----:B------:R-:W-:Y:S01]  /*1770*/  UMOV UR17, UR41 ;  /* 0x0000002900117c82 */ /* 0x000fe20008000000 */
[----:B------:R-:W-:-:S02]  /*1780*/  IMAD.MOV.U32 R13, RZ, RZ, R29 ;  /* 0x000000ffff0d7224 */ /* 0x000fc400078e001d */
[----:B------:R-:W-:Y:S02]  /*1790*/  IMAD.MOV.U32 R12, RZ, RZ, R30 ;  /* 0x000000ffff0c7224 */ /* 0x000fe400078e001e */
[----:B------:R-:W-:Y:S02]  /*17a0*/  IMAD.MOV.U32 R11, RZ, RZ, R31 ;  /* 0x000000ffff0b7224 */ /* 0x000fe400078e001f */
[----:B------:R-:W-:Y:S02]  /*17b0*/  IMAD.MOV.U32 R10, RZ, RZ, R32 ;  /* 0x000000ffff0a7224 */ /* 0x000fe400078e0020 */
[----:B------:R-:W-:Y:S02]  /*17c0*/  IMAD.MOV.U32 R9, RZ, RZ, R33 ;  /* 0x000000ffff097224 */ /* 0x000fe400078e0021 */
[----:B------:R-:W-:Y:S02]  /*17d0*/  IMAD.MOV.U32 R8, RZ, RZ, R34 ;  /* 0x000000ffff087224 */ /* 0x000fe400078e0022 */
[----:B------:R-:W-:-:S02]  /*17e0*/  IMAD.MOV.U32 R7, RZ, RZ, R35 ;  /* 0x000000ffff077224 */ /* 0x000fc400078e0023 */
[----:B------:R-:W-:Y:S02]  /*17f0*/  IMAD.MOV.U32 R6, RZ, RZ, R36 ;  /* 0x000000ffff067224 */ /* 0x000fe400078e0024 */
[----:B------:R-:W-:Y:S02]  /*1800*/  IMAD.MOV.U32 R4, RZ, RZ, R37 ;  /* 0x000000ffff047224 */ /* 0x000fe400078e0025 */
[----:B01----:R-:W-:Y:S02]  /*1810*/  IMAD.MOV.U32 R3, RZ, RZ, R38 ;  /* 0x000000ffff037224 */ /* 0x003fe400078e0026 */
[----:B------:R-:W-:Y:S02]  /*1820*/  IMAD.MOV.U32 R0, RZ, RZ, R39 ;  /* 0x000000ffff007224 */ /* 0x000fe400078e0027 */
[----:B------:R-:W-:Y:S02]  /*1830*/  IMAD.MOV.U32 R226, RZ, RZ, R3 ;  /* 0x000000ffffe27224 */ /* 0x000fe400078e0003 */
        /* <DEDUP_REMOVED lines=9> */
[----:B------:R-:W-:Y:S02]  /*18d0*/  IMAD.MOV.U32 R222, RZ, RZ, R8 ;  /* 0x000000ffffde7224 */ /* 0x000fe400078e0008 */
[----:B------:R-:W-:Y:S01]  /*18e0*/  IMAD.MOV.U32 R223, RZ, RZ, R7 ;  /* 0x000000ffffdf7224 */ /* 0x000fe200078e0007 */
[----:B------:R-:W-:Y:S02]  /*18f0*/  WARPGROUP.DEPBAR.LE gsb0, 0x0 ;  /* 0x00008000000079c5 */ /* 0x000fe40000010000 */
[----:B------:R-:W-:Y:S01]  /*1900*/  WARPGROUP.ARRIVE ;  /* 0x00000000000079c5 */ /* 0x000fe20000000000 */
[----:B------:R0:W-:Y:S04]  /*1910*/  STL.64 [R1+0xb0], R214 ;  /* 0x0000b0d601007387 */ /* 0x0001e80000100a00 */
[----:B------:R1:W-:Y:S01]  /*1920*/  STL.64 [R1+0xa8], R212 ;  /* 0x0000a8d401007387 */ /* 0x0003e20000100a00 */
[----:B------:R-:W-:Y:S01]  /*1930*/  HGMMA.64x32x16.F32 R168, gdesc[UR20], RZ, !UPT, gsb0 ;  /* 0x0060000014a879f0 */ /* 0x000fe2000c0008ff */
[----:B------:R-:W-:Y:S01]  /*1940*/  UMOV UR20, UR40 ;  /* 0x0000002800147c82 */ /* 0x000fe20008000000 */
[----:B------:R-:W-:Y:S01]  /*1950*/  UMOV UR21, UR41 ;  /* 0x0000002900157c82 */ /* 0x000fe20008000000 */
[----:B0-----:R-:W-:-:S02]  /*1960*/  IMAD.MOV.U32 R214, RZ, RZ, R19 ;  /* 0x000000ffffd67224 */ /* 0x001fc400078e0013 */
[----:B------:R-:W-:Y:S02]  /*1970*/  IMAD.MOV.U32 R215, RZ, RZ, R15 ;  /* 0x000000ffffd77224 */ /* 0x000fe400078e000f */
[----:B-1----:R-:W-:Y:S02]  /*1980*/  IMAD.MOV.U32 R212, RZ, RZ, R21 ;  /* 0x000000ffffd47224 */ /* 0x002fe400078e0015 */
[----:B------:R-:W-:Y:S01]  /*1990*/  IMAD.MOV.U32 R213, RZ, RZ, R20 ;  /* 0x000000ffffd57224 */ /* 0x000fe200078e0014 */
[----:B------:R-:W-:Y:S04]  /*19a0*/  STL.64 [R1+0xf0], R214 ;  /* 0x0000f0d601007387 */ /* 0x000fe80000100a00 */
[----:B------:R-:W-:Y:S04]  /*19b0*/  STL.64 [R1+0xe8], R212 ;  /* 0x0000e8d401007387 */ /* 0x000fe80000100a00 */
[----:B------:R-:W-:Y:S04]  /*19c0*/  STL.64 [R1+0xe0], R210 ;  /* 0x0000e0d201007387 */ /* 0x000fe80000100a00 */
[----:B------:R-:W-:Y:S04]  /*19d0*/  STL.64 [R1+0xd8], R208 ;  /* 0x0000d8d001007387 */ /* 0x000fe80000100a00 */
[----:B------:R-:W-:Y:S04]  /*19e0*/  STL.64 [R1+0xd0], R206 ;  /* 0x0000d0ce01007387 */ /* 0x000fe80000100a00 */
[----:B------:R-:W-:Y:S04]  /*19f0*/  STL.64 [R1+0xc8], R204 ;  /* 0x0000c8cc01007387 */ /* 0x000fe80000100a00 */
[----:B------:R-:W-:Y:S04]  /*1a00*/  STL.64 [R1+0xc0], R202 ;  /* 0x0000c0ca01007387 */ /* 0x000fe80000100a00 */
[----:B------:R0:W-:Y:S01]  /*1a10*/  STL.64 [R1+0xb8], R200 ;  /* 0x0000b8c801007387 */ /* 0x0001e20000100a00 */
[----:B------:R-:W-:-:S02]  /*1a20*/  WARPGROUP.DEPBAR.LE gsb0, 0x0 ;  /* 0x00008000000079c5 */ /* 0x000fc40000010000 */
[----:B------:R-:W-:-:S06]  /*1a30*/  WARPGROUP.ARRIVE ;  /* 0x00000000000079c5 */ /* 0x000fcc0000000000 */
[----:B------:R-:W-:Y:S01]  /*1a40*/  HGMMA.64x32x16.F32 R136, gdesc[UR12], RZ, !UPT, gsb0 ;  /* 0x006000000c8879f0 */ /* 0x000fe2000c0008ff */
[----:B------:R-:W-:Y:S01]  /*1a50*/  UMOV UR12, UR40 ;  /* 0x00000028000c7c82 */ /* 0x000fe20008000000 */
[----:B------:R-:W-:Y:S01]  /*1a60*/  UMOV UR13, UR41 ;  /* 0x00000029000d7c82 */ /* 0x000fe20008000000 */
[----:B------:R-:W-:Y:S02]  /*1a70*/  WARPGROUP.DEPBAR.LE gsb0, 0x0 ;  /* 0x00008000000079c5 */ /* 0x000fe40000010000 */
        /* <DEDUP_REMOVED lines=12> */
[----:B------:R-:W-:Y:S01]  /*1b40*/  UIADD3 UR26, UR7, 0x82, URZ ;  /* 0x00000082071a7890 */ /* 0x000fe2000fffe03f */
[----:B------:R-:W-:Y:S01]  /*1b50*/  UMOV UR24, UR8 ;  /* 0x0000000800187c82 */ /* 0x000fe20008000000 */
[----:B------:R-:W-:Y:S01]  /*1b60*/  UMOV UR25, UR9 ;  /* 0x0000000900197c82 */ /* 0x000fe20008000000 */
[----:B------:R-:W-:Y:S02]  /*1b70*/  WARPGROUP.DEPBAR.LE gsb0, 0x0 ;  /* 0x00008000000079c5 */ /* 0x000fe40000010000 */
[----:B------:R-:W-:-:S06]  /*1b80*/  WARPGROUP.ARRIVE ;  /* 0x00000000000079c5 */ /* 0x000fcc0000000000 */
[----:B------:R-:W-:Y:S01]  /*1b90*/  HGMMA.64x32x16.F32 R24, gdesc[UR40], RZ, !UPT, gsb0 ;  /* 0x00600000281879f0 */ /* 0x000fe2000c0008ff */
[----:B------:R-:W-:Y:S01]  /*1ba0*/  UMOV UR42, UR10 ;  /* 0x0000000a002a7c82 */ /* 0x000fe20008000000 */
[----:B------:R-:W-:Y:S01]  /*1bb0*/  UMOV UR43, UR11 ;  /* 0x0000000b002b7c82 */ /* 0x000fe20008000000 */
[----:B------:R-:W-:Y:S01]  /*1bc0*/  UMOV UR11, 0x80000020 ;  /* 0x80000020000b7882 */ /* 0x000fe20000000000 */
[----:B------:R-:W-:Y:S02]  /*1bd0*/  WARPGROUP.DEPBAR.LE gsb0, 0x0 ;  /* 0x00008000000079c5 */ /* 0x000fe40000010000 */
[----:B------:R-:W-:-:S06]  /*1be0*/  WARPGROUP.ARRIVE ;  /* 0x00000000000079c5 */ /* 0x000fcc0000000000 */
[----:B------:R-:W-:Y:S01]  /*1bf0*/  HGMMA.64x32x16.F32 R56, gdesc[UR32], RZ, !UPT, gsb0 ;  /* 0x00600000203879f0 */ /* 0x000fe2000c0008ff */
[----:B------:R-:W-:Y:S01]  /*1c00*/  UMOV UR27, 0x80000020 ;  /* 0x80000020001b7882 */ /* 0x000fe20000000000 */
[----:B------:R-:W-:Y:S01]  /*1c10*/  UIADD3 UR34, UR7, 0x102, URZ ;  /* 0x0000010207227890 */ /* 0x000fe2000fffe03f */
[----:B------:R-:W-:Y:S01]  /*1c20*/  UMOV UR32, UR8 ;  /* 0x0000000800207c82 */ /* 0x000fe20008000000 */
[----:B------:R-:W-:Y:S01]  /*1c30*/  UMOV UR33, UR9 ;  /* 0x0000000900217c82 */ /* 0x000fe20008000000 */
[----:B------:R-:W-:Y:S02]  /*1c40*/  WARPGROUP.DEPBAR.LE gsb0, 0x0 ;  /* 0x00008000000079c5 */ /* 0x000fe40000010000 */
[----:B------:R-:W-:-:S06]  /*1c50*/  WARPGROUP.ARRIVE ;  /* 0x00000000000079c5 */ /* 0x000fcc0000000000 */
[----:B------:R-:W-:Y:S01]  /*1c60*/  HGMMA.64x32x16.F32 R88, gdesc[UR28], RZ, !UPT, gsb0 ;  /* 0x006000001c5879f0 */ /* 0x000fe2000c0008ff */
[----:B------:R-:W-:Y:S01]  /*1c70*/  UMOV UR35, 0x80000020 ;  /* 0x8000002000237882 */ /* 0x000fe20000000000 */
[----:B------:R-:W-:Y:S01]  /*1c80*/  UMOV UR28, UR8 ;  /* 0x00000008001c7c82 */ /* 0x000fe20008000000 */
[----:B------:R-:W-:Y:S01]  /*1c90*/  UMOV UR29, UR9 ;  /* 0x00000009001d7c82 */ /* 0x000fe20008000000 */
[----:B------:R-:W-:Y:S02]  /*1ca0*/  WARPGROUP.DEPBAR.LE gsb0, 0x0 ;  /* 0x00008000000079c5 */ /* 0x000fe40000010000 */
[----:B------:R-:W-:-:S06]  /*1cb0*/  WARPGROUP.ARRIVE ;  /* 0x00000000000079c5 */ /* 0x000fcc0000000000 */
[----:B------:R-:W-:Y:S01]  /*1cc0*/  HGMMA.64x32x16.F32 R120, gdesc[UR12], RZ, !UPT, gsb0 ;  /* 0x006000000c7879f0 */ /* 0x000fe2000c0008ff */
[----:B------:R-:W-:-:S07]  /*1cd0*/  UIADD3 UR12, UR7, 0x2, URZ ;  /* 0x00000002070c7890 */ /* 0x000fce000fffe03f */
[----:B------:R-:W-:Y:S01]  /*1ce0*/  UMOV UR10, UR12 ;  /* 0x0000000c000a7c82 */ /* 0x000fe20008000000 */
[----:B------:R-:W-:Y:S02]  /*1cf0*/  WARPGROUP.DEPBAR.LE gsb0, 0x0 ;  /* 0x00008000000079c5 */ /* 0x000fe40000010000 */
[----:B------:R-:W-:-:S06]  /*1d00*/  WARPGROUP.ARRIVE ;  /* 0x00000000000079c5 */ /* 0x000fcc0000000000 */
[----:B------:R-:W-:Y:S03]  /*1d10*/  HGMMA.64x32x16.F32 R152, gdesc[UR20], RZ, !UPT, gsb0 ;  /* 0x00600000149879f0 */ /* 0x000fe6000c0008ff */
[----:B------:R-:W-:Y:S02]  /*1d20*/  WARPGROUP.DEPBAR.LE gsb0, 0x0 ;  /* 0x00008000000079c5 */ /* 0x000fe40000010000 */
[----:B------:R-:W-:-:S06]  /*1d30*/  WARPGROUP.ARRIVE ;  /* 0x00000000000079c5 */ /* 0x000fcc0000000000 */
[----:B------:R-:W-:Y:S03]  /*1d40*/  HGMMA.64x32x16.F32 R184, gdesc[UR16], RZ, !UPT, gsb0 ;  /* 0x0060000010b879f0 */ /* 0x000fe6000c0008ff */
[----:B------:R-:W-:Y:S02]  /*1d50*/  WARPGROUP.DEPBAR.LE gsb0, 0x0 ;  /* 0x00008000000079c5 */ /* 0x000fe40000010000 */
[----:B0-----:R-:W-:-:S06]  /*1d60*/  WARPGROUP.ARRIVE ;  /* 0x00000000000079c5 */ /* 0x001fcc0000000000 */
[----:B------:R-:W-:Y:S03]  /*1d70*/  HGMMA.64x32x16.F32 R200, gdesc[UR40], RZ, !UPT, gsb0 ;  /* 0x0060000028c879f0 */ /* 0x000fe6000c0008ff */
[----:B------:R-:W-:Y:S02]  /*1d80*/  WARPGROUP.DEPBAR.LE gsb0, 0x0 ;  /* 0x00008000000079c5 */ /* 0x000fe40000010000 */
[----:B------:R-:W-:Y:S02]  /*1d90*/  IMAD.MOV.U32 R3, RZ, RZ, R214 ;  /* 0x000000ffff037224 */ /* 0x000fe400078e00d6 */
[----:B------:R-:W-:Y:S02]  /*1da0*/  IMAD.MOV.U32 R0, RZ, RZ, R215 ;  /* 0x000000ffff007224 */ /* 0x000fe400078e00d7 */
[----:B------:R-:W-:Y:S01]  /*1db0*/  IMAD.MOV.U32 R6, RZ, RZ, R212 ;  /* 0x000000ffff067224 */ /* 0x000fe200078e00d4 */
[----:B------:R-:W2:Y:S01]  /*1dc0*/  LDL.LU.64 R214, [R1+0xf0] ;  /* 0x0000f00001d67983 */ /* 0x000ea20000300a00 */
[----:B------:R-:W-:-:S02]  /*1dd0*/  IMAD.MOV.U32 R4, RZ, RZ, R213 ;  /* 0x000000ffff047224 */ /* 0x000fc400078e00d5 */
[----:B------:R-:W-:Y:S01]  /*1de0*/  IMAD.MOV.U32 R8, RZ, RZ, R210 ;  /* 0x000000ffff087224 */ /* 0x000fe200078e00d2 */
[----:B------:R-:W2:Y:S01]  /*1df0*/  LDL.LU.64 R212, [R1+0xe8] ;  /* 0x0000e80001d47983 */ /* 0x000ea20000300a00 */
[----:B------:R-:W-:Y:S02]  /*1e00*/  IMAD.MOV.U32 R7, RZ, RZ, R211 ;  /* 0x000000ffff077224 */ /* 0x000fe400078e00d3 */
[----:B------:R-:W-:Y:S01]  /*1e10*/  IMAD.MOV.U32 R10, RZ, RZ, R208 ;  /* 0x000000ffff0a7224 */ /* 0x000fe200078e00d0 */
[----:B------:R-:W3:Y:S01]  /*1e20*/  LDL.LU.64 R210, [R1+0xe0] ;  /* 0x0000e00001d27983 */ /* 0x000ee20000300a00 */
[----:B------:R-:W-:Y:S02]  /*1e30*/  IMAD.MOV.U32 R9, RZ, RZ, R209 ;  /* 0x000000ffff097224 */ /* 0x000fe400078e00d1 */
[----:B------:R-:W-:Y:S01]  /*1e40*/  IMAD.MOV.U32 R12, RZ, RZ, R206 ;  /* 0x000000ffff0c7224 */ /* 0x000fe200078e00ce */
[----:B------:R-:W3:Y:S01]  /*1e50*/  LDL.LU.64 R208, [R1+0xd8] ;  /* 0x0000d80001d07983 */ /* 0x000ee20000300a00 */
[----:B------:R-:W-:-:S02]  /*1e60*/  IMAD.MOV.U32 R11, RZ, RZ, R207 ;  /* 0x000000ffff0b7224 */ /* 0x000fc400078e00cf */
[----:B------:R-:W-:Y:S01]  /*1e70*/  IMAD.MOV.U32 R14, RZ, RZ, R204 ;  /* 0x000000ffff0e7224 */ /* 0x000fe200078e00cc */
[----:B------:R-:W3:Y:S01]  /*1e80*/  LDL.LU.64 R206, [R1+0xd0] ;  /* 0x0000d00001ce7983 */ /* 0x000ee20000300a00 */
[----:B------:R-:W-:Y:S02]  /*1e90*/  IMAD.MOV.U32 R13, RZ, RZ, R205 ;  /* 0x000000ffff0d7224 */ /* 0x000fe400078e00cd */
[----:B------:R-:W-:Y:S01]  /*1ea0*/  IMAD.MOV.U32 R19, RZ, RZ, R202 ;  /* 0x000000ffff137224 */ /* 0x000fe200078e00ca */
[----:B------:R-:W3:Y:S01]  /*1eb0*/  LDL.LU.64 R204, [R1+0xc8] ;  /* 0x0000c80001cc7983 */ /* 0x000ee20000300a00 */
[----:B------:R-:W-:Y:S02]  /*1ec0*/  IMAD.MOV.U32 R15, RZ, RZ, R203 ;  /* 0x000000ffff0f7224 */ /* 0x000fe400078e00cb */
[----:B------:R-:W-:Y:S01]  /*1ed0*/  IMAD.MOV.U32 R21, RZ, RZ, R200 ;  /* 0x000000ffff157224 */ /* 0x000fe200078e00c8 */
[----:B------:R-:W3:Y:S01]  /*1ee0*/  LDL.LU.64 R202, [R1+0xc0] ;  /* 0x0000c00001ca7983 */ /* 0x000ee20000300a00 */
[----:B------:R-:W-:-:S03]  /*1ef0*/  IMAD.MOV.U32 R20, RZ, RZ, R201 ;  /* 0x000000ffff147224 */ /* 0x000fc600078e00c9 */
[----:B------:R-:W3:Y:S01]  /*1f00*/  LDL.LU.64 R200, [R1+0xb8] ;  /* 0x0000b80001c87983 */ /* 0x000ee20000300a00 */
[----:B--2---:R-:W-:-:S06]  /*1f10*/  WARPGROUP.ARRIVE ;  /* 0x00000000000079c5 */ /* 0x004fcc0000000000 */
[----:B------:R-:W-:Y:S03]  /*1f20*/  HGMMA.64x32x16.F32 R212, gdesc[UR8], R212, gsb0 ;  /* 0x0060000008d479f0 */ /* 0x000fe600080008d4 */
[----:B------:R-:W-:Y:S02]  /*1f30*/  WARPGROUP.DEPBAR.LE gsb0, 0x0 ;  /* 0x00008000000079c5 */ /* 0x000fe40000010000 */
[----:B------:R-:W-:Y:S04]  /*1f40*/  STL.64 [R1+0x40], R212 ;  /* 0x000040d401007387 */ /* 0x000fe80000100a00 */
[----:B------:R0:W-:Y:S04]  /*1f50*/  STL.64 [R1+0x48], R214 ;  /* 0x000048d601007387 */ /* 0x0001e80000100a00 */
[----:B------:R1:W-:Y:S04]  /*1f60*/  STL.64 [R1+0x50], R216 ;  /* 0x000050d801007387 */ /* 0x0003e80000100a00 */
[----:B------:R2:W-:Y:S04]  /*1f70*/  STL.64 [R1+0x58], R218 ;  /* 0x000058da01007387 */ /* 0x0005e80000100a00 */
[----:B------:R4:W-:Y:S04]  /*1f80*/  STL.64 [R1+0x60], R220 ;  /* 0x000060dc01007387 */ /* 0x0009e80000100a00 */
[----:B------:R-:W-:Y:S04]  /*1f90*/  STL.64 [R1+0x68], R222 ;  /* 0x000068de01007387 */ /* 0x000fe80000100a00 */
[----:B------:R-:W-:Y:S04]  /*1fa0*/  STL.64 [R1+0x70], R224 ;  /* 0x000070e001007387 */ /* 0x000fe80000100a00 */
[----:B------:R-:W-:Y:S04]  /*1fb0*/  STL.64 [R1+0x78], R226 ;  /* 0x000078e201007387 */ /* 0x000fe80000100a00 */
[----:B0-----:R-:W3:Y:S04]  /*1fc0*/  LDL.LU.64 R214, [R1+0xb0] ;  /* 0x0000b00001d67983 */ /* 0x001ee80000300a00 */
[----:B------:R-:W3:Y:S01]  /*1fd0*/  LDL.LU.64 R212, [R1+0xa8] ;  /* 0x0000a80001d47983 */ /* 0x000ee20000300a00 */
[----:B------:R-:W-:Y:S01]  /*1fe0*/  UIADD3 UR30, UR7, 0x182, URZ ;  /* 0x00000182071e7890 */ /* 0x000fe2000fffe03f */
[----:B------:R-:W-:Y:S01]  /*1ff0*/  UMOV UR31, 0x80000020 ;  /* 0x80000020001f7882 */ /* 0x000fe20000000000 */
[----:B------:R-:W-:Y:S01]  /*2000*/  UMOV UR47, 0x80000020 ;  /* 0x80000020002f7882 */ /* 0x000fe20000000000 */
[----:B------:R-:W-:Y:S01]  /*2010*/  UIADD3 UR14, UR7, 0x282, URZ ;  /* 0x00000282070e7890 */ /* 0x000fe2000fffe03f */
[----:B------:R-:W-:Y:S01]  /*2020*/  UMOV UR12, UR8 ;  /* 0x00000008000c7c82 */ /* 0x000fe20008000000 */
[----:B------:R-:W-:Y:S01]  /*2030*/  UMOV UR13, UR9 ;  /* 0x00000009000d7c82 */ /* 0x000fe20008000000 */
[----:B------:R-:W-:Y:S01]  /*2040*/  UMOV UR15, 0x80000020 ;  /* 0x80000020000f7882 */ /* 0x000fe20000000000 */
[----:B---3--:R-:W-:-:S06]  /*2050*/  WARPGROUP.ARRIVE ;  /* 0x00000000000079c5 */ /* 0x008fcc0000000000 */
[----:B------:R-:W-:Y:S03]  /*2060*/  HGMMA.64x32x16.F32 R200, gdesc[UR24], R200, gsb0 ;  /* 0x0060000018c879f0 */ /* 0x000fe600080008c8 */
[----:B------:R-:W-:Y:S02]  /*2070*/  WARPGROUP.DEPBAR.LE gsb0, 0x0 ;  /* 0x00008000000079c5 */ /* 0x000fe40000010000 */
[----:B------:R-:W-:-:S06]  /*2080*/  WARPGROUP.ARRIVE ;  /* 0x00000000000079c5 */ /* 0x000fcc0000000000 */
        /* <DEDUP_REMOVED lines=9> */
[----:B------:R-:W-:Y:S01]  /*2120*/  HGMMA.64x32x16.F32 R72, gdesc[UR12], R72, gsb0 ;  /* 0x006000000c4879f0 */ /* 0x000fe20008000848 */
[----:B------:R-:W-:Y:S01]  /*2130*/  UIADD3 UR18, UR7, 0x302, URZ ;  /* 0x0000030207127890 */ /* 0x000fe2000fffe03f */
[----:B------:R-:W-:Y:S01]  /*2140*/  UMOV UR16, UR8 ;  /* 0x0000000800107c82 */ /* 0x000fe20008000000 */
[----:B------:R-:W-:Y:S01]  /*2150*/  UMOV UR17, UR9 ;  /* 0x0000000900117c82 */ /* 0x000fe20008000000 */
[----:B------:R-:W-:Y:S01]  /*2160*/  UMOV UR19, 0x80000020 ;  /* 0x8000002000137882 */ /* 0x000fe20000000000 */
[----:B------:R-:W-:Y:S02]  /*2170*/  WARPGROUP.DEPBAR.LE gsb0, 0x0 ;  /* 0x00008000000079c5 */ /* 0x000fe40000010000 */
[----:B------:R-:W-:-:S06]  /*2180*/  WARPGROUP.ARRIVE ;  /* 0x00000000000079c5 */ /* 0x000fcc0000000000 */
[----:B------:R-:W-:Y:S01]  /*2190*/  HGMMA.64x32x16.F32 R40, gdesc[UR16], R40, gsb0 ;  /* 0x00600000102879f0 */ /* 0x000fe20008000828 */
[----:B------:R-:W-:Y:S01]  /*21a0*/  UIADD3 UR6, UR6, 0x202, URZ ;  /* 0x0000020206067890 */ /* 0x000fe2000fffe03f */
[----:B------:R-:W-:-:S06]  /*21b0*/  UMOV UR17, 0x80000020 ;  /* 0x8000002000117882 */ /* 0x000fcc0000000000 */
[----:B------:R-:W-:Y:S01]  /*21c0*/  UMOV UR16, UR6 ;  /* 0x0000000600107c82 */ /* 0x000fe20008000000 */
[----:B------:R-:W-:Y:S02]  /*21d0*/  WARPGROUP.DEPBAR.LE gsb0, 0x0 ;  /* 0x00008000000079c5 */ /* 0x000fe40000010000 */
[----:B------:R-:W-:-:S06]  /*21e0*/  WARPGROUP.ARRIVE ;  /* 0x00000000000079c5 */ /* 0x000fcc0000000000 */
[----:B------:R-:W-:Y:S01]  /*21f0*/  HGMMA.64x32x16.F32 R24, gdesc[UR16], R24, gsb0 ;  /* 0x00600000101879f0 */ /* 0x000fe20008000818 */
[----:B------:R-:W-:Y:S01]  /*2200*/  UMOV UR12, UR16 ;  /* 0x00000010000c7c82 */ /* 0x000fe20008000000 */
        /* <DEDUP_REMOVED lines=24> */
[----:B------:R0:W-:Y:S01]  /*2390*/  STL.64 [R1+0xa0], R214 ;  /* 0x0000a0d601007387 */ /* 0x0001e20000100a00 */
[----:B-1----:R-:W-:Y:S02]  /*23a0*/  IMAD.MOV.U32 R216, RZ, RZ, R14 ;  /* 0x000000ffffd87224 */ /* 0x002fe400078e000e */
[----:B------:R-:W-:Y:S01]  /*23b0*/  IMAD.MOV.U32 R217, RZ, RZ, R13 ;  /* 0x000000ffffd97224 */ /* 0x000fe200078e000d */
[----:B------:R1:W-:Y:S01]  /*23c0*/  STL.64 [R1+0x98], R212 ;  /* 0x000098d401007387 */ /* 0x0003e20000100a00 */
[----:B--2---:R-:W-:Y:S02]  /*23d0*/  IMAD.MOV.U32 R218, RZ, RZ, R12 ;  /* 0x000000ffffda7224 */ /* 0x004fe400078e000c */
[----:B------:R-:W-:Y:S02]  /*23e0*/  IMAD.MOV.U32 R219, RZ, RZ, R11 ;  /* 0x000000ffffdb7224 */ /* 0x000fe400078e000b */
[----:B----4-:R-:W-:-:S02]  /*23f0*/  IMAD.MOV.U32 R220, RZ, RZ, R10 ;  /* 0x000000ffffdc7224 */ /* 0x010fc400078e000a */
[----:B------:R-:W-:Y:S02]  /*2400*/  IMAD.MOV.U32 R221, RZ, RZ, R9 ;  /* 0x000000ffffdd7224 */ /* 0x000fe400078e0009 */
[----:B0-----:R-:W-:Y:S02]  /*2410*/  IMAD.MOV.U32 R214, RZ, RZ, R19 ;  /* 0x000000ffffd67224 */ /* 0x001fe400078e0013 */
[----:B------:R-:W-:Y:S02]  /*2420*/  IMAD.MOV.U32 R215, RZ, RZ, R15 ;  /* 0x000000ffffd77224 */ /* 0x000fe400078e000f */
[----:B-1----:R-:W-:Y:S02]  /*2430*/  IMAD.MOV.U32 R212, RZ, RZ, R21 ;  /* 0x000000ffffd47224 */ /* 0x002fe400078e0015 */
[----:B------:R-:W-:Y:S02]  /*2440*/  IMAD.MOV.U32 R213, RZ, RZ, R20 ;  /* 0x000000ffffd57224 */ /* 0x000fe400078e0014 */
[----:B------:R-:W-:-:S02]  /*2450*/  IMAD.MOV.U32 R222, RZ, RZ, R8 ;  /* 0x000000ffffde7224 */ /* 0x000fc400078e0008 */
[----:B------:R-:W-:Y:S02]  /*2460*/  IMAD.MOV.U32 R223, RZ, RZ, R7 ;  /* 0x000000ffffdf7224 */ /* 0x000fe400078e0007 */
[----:B------:R-:W-:Y:S02]  /*2470*/  IMAD.MOV.U32 R224, RZ, RZ, R6 ;  /* 0x000000ffffe07224 */ /* 0x000fe400078e0006 */
[----:B------:R-:W-:Y:S02]  /*2480*/  IMAD.MOV.U32 R225, RZ, RZ, R4 ;  /* 0x000000ffffe17224 */ /* 0x000fe400078e0004 */
[----:B------:R-:W-:Y:S02]  /*2490*/  IMAD.MOV.U32 R226, RZ, RZ, R3 ;  /* 0x000000ffffe27224 */ /* 0x000fe400078e0003 */
[----:B------:R-:W-:Y:S01]  /*24a0*/  IMAD.MOV.U32 R227, RZ, RZ, R0 ;  /* 0x000000ffffe37224 */ /* 0x000fe200078e0000 */
[----:B------:R-:W-:Y:S01]  /*24b0*/  UMOV UR8, UR16 ;  /* 0x0000001000087c82 */ /* 0x000fe20008000000 */
[----:B------:R-:W-:Y:S01]  /*24c0*/  UMOV UR9, UR17 ;  /* 0x0000001100097c82 */ /* 0x000fe20008000000 */
[----:B------:R-:W-:-:S03]  /*24d0*/  WARPGROUP.DEPBAR.LE gsb0, 0x0 ;  /* 0x00008000000079c5 */ /* 0x000fc60000010000 */
[----:B------:R-:W-:-:S06]  /*24e0*/  WARPGROUP.ARRIVE ;  /* 0x00000000000079c5 */ /* 0x000fcc0000000000 */
[----:B------:R-:W-:Y:S03]  /*24f0*/  HGMMA.64x32x16.F32 R212, gdesc[UR8], R212, gsb0 ;  /* 0x0060000008d479f0 */ /* 0x000fe600080008d4 */
[----:B------:R-:W-:Y:S02]  /*2500*/  WARPGROUP.DEPBAR.LE gsb0, 0x0 ;  /* 0x00008000000079c5 */ /* 0x000fe40000010000 */
[----:B------:R-:W-:Y:S04]  /*2510*/  STL.64 [R1], R212 ;  /* 0x000000d401007387 */ /* 0x000fe80000100a00 */
[----:B------:R0:W-:Y:S04]  /*2520*/  STL.64 [R1+0x8], R214 ;  /* 0x000008d601007387 */ /* 0x0001e80000100a00 */
[----:B------:R1:W-:Y:S04]  /*2530*/  STL.64 [R1+0x10], R216 ;  /* 0x000010d801007387 */ /* 0x0003e80000100a00 */
[----:B------:R1:W-:Y:S04]  /*2540*/  STL.64 [R1+0x18], R218 ;  /* 0x000018da01007387 */ /* 0x0003e80000100a00 */
[----:B------:R1:W-:Y:S04]  /*2550*/  STL.64 [R1+0x20], R220 ;  /* 0x000020dc01007387 */ /* 0x0003e80000100a00 */
[----:B------:R1:W-:Y:S04]  /*2560*/  STL.64 [R1+0x28], R222 ;  /* 0x000028de01007387 */ /* 0x0003e80000100a00 */
[----:B------:R1:W-:Y:S04]  /*2570*/  STL.64 [R1+0x30], R224 ;  /* 0x000030e001007387 */ /* 0x0003e80000100a00 */
[----:B------:R1:W-:Y:S04]  /*2580*/  STL.64 [R1+0x38], R226 ;  /* 0x000038e201007387 */ /* 0x0003e80000100a00 */
[----:B0-----:R1:W5:Y:S04]  /*2590*/  LDL.LU.64 R214, [R1+0xa0] ;  /* 0x0000a00001d67983 */ /* 0x0013680000300a00 */
[----:B------:R1:W5:Y:S01]  /*25a0*/  LDL.LU.64 R212, [R1+0x98] ;  /* 0x0000980001d47983 */ /* 0x0003620000300a00 */
[----:B------:R-:W-:Y:S05]  /*25b0*/  @!P1 BRA `(.L_x_19) ;  /* 0x00000014009c9947 */ /* 0x000fea0003800000 */
[----:B------:R-:W-:Y:S01]  /*25c0*/  UIADD3 UR7, UR37, 0x1, URZ ;  /* 0x0000000125077890 */ /* 0x000fe2000fffe03f */
[----:B------:R-:W-:-:S03]  /*25d0*/  IMAD.MOV.U32 R4, RZ, RZ, R5 ;  /* 0x000000ffff047224 */ /* 0x000fc600078e0005 */
[----:B------:R-:W-:-:S04]  /*25e0*/  UISETP.NE.AND UP0, UPT, UR7, 0x8, UPT ;  /* 0x000000080700788c */ /* 0x000fc8000bf05270 */
[----:B------:R-:W-:Y:S02]  /*25f0*/  USEL UR6, URZ, 0x1, UP0 ;  /* 0x000000013f067887 */ /* 0x000fe40008000000 */
[----:B------:R-:W-:Y:S02]  /*2600*/  USEL UR7, UR7, URZ, UP0 ;  /* 0x0000003f07077287 */ /* 0x000fe40008000000 */
[----:B------:R-:W-:-:S06]  /*2610*/  ULOP3.LUT UR6, UR36, UR6, URZ, 0x3c, !UPT ;  /* 0x0000000624067292 */ /* 0x000fcc000f8e3c3f */
[----:B------:R-:W-:Y:S01]  /*2620*/  IMAD.U32 R3, RZ, RZ, UR6 ;  /* 0x00000006ff037e24 */ /* 0x000fe2000f8e00ff */
[----:B------:R-:W-:-:S06]  /*2630*/  UMOV UR6, UR37 ;  /* 0x0000002500067c82 */ /* 0x000fcc0008000000 */
.L_x_26:
[----:B------:R-:W-:Y:S05]  /*2640*/  @!P0 BRA `(.L_x_20) ;  /* 0x0000000000048947 */ /* 0x000fea0003800000 */
[----:B------:R-:W-:Y:S01]  /*2650*/  BPT.TRAP 0x1 ;  /* 0x000000040000795c */ /* 0x000fe20000300000 */
.L_x_20:
[----:B------:R-:W-:Y:S01]  /*2660*/  ULEA UR8, UR7, UR39, 0x3 ;  /* 0x0000002707087291 */ /* 0x000fe2000f8e183f */
[----:B------:R-:W-:-:S08]  /*2670*/  SHF.L.U32 R0, R3, 0x1f, RZ ;  /* 0x0000001f03007819 */ /* 0x000fd000000006ff */
[----:B------:R0:W2:Y:S01]  /*2680*/  SYNCS.PHASECHK.TRANS64.TRYWAIT P1, [UR8], R0 ;  /* 0x00000000ff0075a7 */ /* 0x0000a20008020148 */
[----:B------:R-:W-:Y:S05]  /*2690*/  @!P0 BRA `(.L_x_21) ;  /* 0x0000000000048947 */ /* 0x000fea0003800000 */
[----:B------:R-:W-:Y:S01]  /*26a0*/  BPT.TRAP 0x1 ;  /* 0x000000040000795c */ /* 0x000fe20000300000 */
.L_x_21:
[----:B--2---:R-:W-:Y:S05]  /*26b0*/  @P1 BRA `(.L_x_22) ;  /* 0x0000000000081947 */ /* 0x004fea0003800000 */
[----:B------:R-:W2:Y:S02]  /*26c0*/  SYNCS.PHASECHK.TRANS64.TRYWAIT P1, [UR8], R0 ;  /* 0x00000000ff0075a7 */ /* 0x000ea40008020148 */
[----:B--2---:R-:W-:Y:S05]  /*26d0*/  @!P1 BRA `(.L_x_23) ;  /* 0x0000011400789947 */ /* 0x004fea0003800000 */
.L_x_22:
[----:B------:R-:W-:Y:S04]  /*26e0*/  STL.64 [R1+0x160], R198 ;  /* 0x000160c601007387 */ /* 0x000fe80000100a00 */
[----:B------:R-:W-:Y:S04]  /*26f0*/  STL.64 [R1+0x158], R196 ;  /* 0x000158c401007387 */ /* 0x000fe80000100a00 */
[----:B------:R-:W-:Y:S04]  /*2700*/  STL.64 [R1+0x150], R194 ;  /* 0x000150c201007387 */ /* 0x000fe80000100a00 */
[----:B------:R-:W-:Y:S04]  /*2710*/  STL.64 [R1+0x148], R192 ;  /* 0x000148c001007387 */ /* 0x000fe80000100a00 */
[----:B------:R-:W-:Y:S04]  /*2720*/  STL.64 [R1+0x140], R190 ;  /* 0x000140be01007387 */ /* 0x000fe80000100a00 */
[----:B------:R-:W-:Y:S04]  /*2730*/  STL.64 [R1+0x138], R188 ;  /* 0x000138bc01007387 */ /* 0x000fe80000100a00 */
[----:B------:R-:W-:Y:S04]  /*2740*/  STL.64 [R1+0x130], R186 ;  /* 0x000130ba01007387 */ /* 0x000fe80000100a00 */
[----:B------:R3:W-:Y:S04]  /*2750*/  STL.64 [R1+0x128], R184 ;  /* 0x000128b801007387 */ /* 0x0007e80000100a00 */
[----:B---3--:R-:W3:Y:S04]  /*2760*/  LDL.LU.64 R184, [R1+0x40] ;  /* 0x0000400001b87983 */ /* 0x008ee80000300a00 */
[----:B------:R-:W3:Y:S04]  /*2770*/  LDL.LU.64 R186, [R1+0x48] ;  /* 0x0000480001ba7983 */ /* 0x000ee80000300a00 */
[----:B------:R-:W3:Y:S04]  /*2780*/  LDL.LU.64 R188, [R1+0x50] ;  /* 0x0000500001bc7983 */ /* 0x000ee80000300a00 */
[----:B------:R-:W3:Y:S04]  /*2790*/  LDL.LU.64 R190, [R1+0x58] ;  /* 0x0000580001be7983 */ /* 0x000ee80000300a00 */
[----:B------:R-:W3:Y:S04]  /*27a0*/  LDL.LU.64 R192, [R1+0x60] ;  /* 0x0000600001c07983 */ /* 0x000ee80000300a00 */
[----:B------:R-:W3:Y:S04]  /*27b0*/  LDL.LU.64 R194, [R1+0x68] ;  /* 0x0000680001c27983 */ /* 0x000ee80000300a00 */
[----:B------:R-:W3:Y:S04]  /*27c0*/  LDL.LU.64 R196, [R1+0x70] ;  /* 0x0000700001c47983 */ /* 0x000ee80000300a00 */
[----:B------:R-:W3:Y:S01]  /*27d0*/  LDL.LU.64 R198, [R1+0x78] ;  /* 0x0000780001c67983 */ /* 0x000ee20000300a00 */
[----:B------:R-:W-:-:S02]  /*27e0*/  UIMAD UR40, UR7, 0x300, UR4 ;  /* 0x00000300072878a4 */ /* 0x000fc4000f8e0204 */
[----:B------:R-:W-:Y:S01]  /*27f0*/  UIMAD UR41, UR7, 0x380, UR5 ;  /* 0x00000380072978a4 */ /* 0x000fe2000f8e0205 */
[----:B------:R-:W-:Y:S01]  /*2800*/  UMOV UR9, 0x80000020 ;  /* 0x8000002000097882 */ /* 0x000fe20000000000 */
[----:B------:R-:W-:Y:S02]  /*2810*/  UMOV UR11, 0x80000020 ;  /* 0x80000020000b7882 */ /* 0x000fe40000000000 */
[----:B------:R-:W-:Y:S01]  /*2820*/  UIADD3 UR14, UR41, 0x80, URZ ;  /* 0x00000080290e7890 */ /* 0x000fe2000fffe03f */
[----:B------:R-:W-:Y:S02]  /*2830*/  UMOV UR8, UR40 ;  /* 0x0000002800087c82 */ /* 0x000fe40008000000 */
[----:B------:R-:W-:Y:S01]  /*2840*/  UMOV UR10, UR41 ;  /* 0x00000029000a7c82 */ /* 0x000fe20008000000 */
        /* <DEDUP_REMOVED lines=18> */
[----:B-----5:R-:W-:Y:S01]  /*2970*/  WARPGROUP.ARRIVE ;  /* 0x00000000000079c5 */ /* 0x020fe20000000000 */
[----:B------:R-:W-:Y:S01]  /*2980*/  UIADD3 UR30, UR41, 0x280, URZ ;  /* 0x00000280291e7890 */ /* 0x000fe2000fffe03f */
[----:B--2---:R-:W-:Y:S01]  /*2990*/  IMAD.MOV.U32 R6, RZ, RZ, R198 ;  /* 0x000000ffff067224 */ /* 0x004fe200078e00c6 */
[----:B------:R-:W-:Y:S01]  /*29a0*/  UMOV UR28, UR8 ;  /* 0x00000008001c7c82 */ /* 0x000fe20008000000 */
[----:B------:R-:W-:Y:S01]  /*29b0*/  UMOV UR29, UR9 ;  /* 0x00000009001d7c82 */ /* 0x000fe20008000000 */
[----:B------:R-:W-:Y:S01]  /*29c0*/  UMOV UR31, 0x80000020 ;  /* 0x80000020001f7882 */ /* 0x000fe20000000000 */
[----:B------:R-:W-:Y:S01]  /*29d0*/  HGMMA.64x32x16.F32 R200, gdesc[UR12], R200, gsb0 ;  /* 0x006000000cc879f0 */ /* 0x000fe200080008c8 */
[----:B------:R-:W-:Y:S01]  /*29e0*/  UIADD3 UR34, UR41, 0x300, URZ ;  /* 0x0000030029227890 */ /* 0x000fe2000fffe03f */
[----:B0-----:R-:W-:Y:S01]  /*29f0*/  IMAD.MOV.U32 R0, RZ, RZ, R199 ;  /* 0x000000ffff007224 */ /* 0x001fe200078e00c7 */
[----:B------:R-:W-:Y:S01]  /*2a00*/  UMOV UR32, UR8 ;  /* 0x0000000800207c82 */ /* 0x000fe20008000000 */
[----:B------:R-:W-:Y:S01]  /*2a10*/  UMOV UR33, UR9 ;  /* 0x0000000900217c82 */ /* 0x000fe20008000000 */
[----:B------:R-:W-:Y:S01]  /*2a20*/  UMOV UR35, 0x80000020 ;  /* 0x8000002000237882 */ /* 0x000fe20000000000 */
[----:B------:R-:W-:Y:S01]  /*2a30*/  UIADD3 UR12, UR40, 0x200, URZ ;  /* 0x00000200280c7890 */ /* 0x000fe2000fffe03f */
[----:B------:R-:W-:Y:S01]  /*2a40*/  IMAD.MOV.U32 R8, RZ, RZ, R196 ;  /* 0x000000ffff087224 */ /* 0x000fe200078e00c4 */
[----:B------:R-:W2:Y:S01]  /*2a50*/  LDL.LU.64 R198, [R1+0x160] ;  /* 0x0001600001c67983 */ /* 0x000ea20000300a00 */
[----:B------:R-:W-:-:S02]  /*2a60*/  IMAD.MOV.U32 R7, RZ, RZ, R197 ;  /* 0x000000ffff077224 */ /* 0x000fc400078e00c5 */
[----:B------:R-:W-:Y:S01]  /*2a70*/  IMAD.MOV.U32 R10, RZ, RZ, R194 ;  /* 0x000000ffff0a7224 */ /* 0x000fe200078e00c2 */
[----:B------:R-:W2:Y:S01]  /*2a80*/  LDL.LU.64 R196, [R1+0x158] ;  /* 0x0001580001c47983 */ /* 0x000ea20000300a00 */
[----:B------:R-:W-:Y:S02]  /*2a90*/  IMAD.MOV.U32 R9, RZ, RZ, R195 ;  /* 0x000000ffff097224 */ /* 0x000fe400078e00c3 */
[----:B------:R-:W-:Y:S01]  /*2aa0*/  IMAD.MOV.U32 R12, RZ, RZ, R192 ;  /* 0x000000ffff0c7224 */ /* 0x000fe200078e00c0 */
[----:B------:R-:W2:Y:S01]  /*2ab0*/  LDL.LU.64 R194, [R1+0x150] ;  /* 0x0001500001c27983 */ /* 0x000ea20000300a00 */
        /* <DEDUP_REMOVED lines=10> */
[----:B-1----:R-:W-:Y:S01]  /*2b60*/  IMAD.MOV.U32 R216, RZ, RZ, R184 ;  /* 0x000000ffffd87224 */ /* 0x002fe200078e00b8 */
[----:B------:R-:W2:Y:S01]  /*2b70*/  LDL.LU.64 R186, [R1+0x130] ;  /* 0x0001300001ba7983 */ /* 0x000ea20000300a00 */
[----:B------:R-:W-:-:S03]  /*2b80*/  IMAD.MOV.U32 R23, RZ, RZ, R185 ;  /* 0x000000ffff177224 */ /* 0x000fc600078e00b9 */
[----:B------:R-:W2:Y:S01]  /*2b90*/  LDL.LU.64 R184, [R1+0x128] ;  /* 0x0001280001b87983 */ /* 0x000ea20000300a00 */
        /* <DEDUP_REMOVED lines=15> */
[----:B------:R-:W-:Y:S01]  /*2c90*/  UMOV UR32, UR12 ;  /* 0x0000000c00207c82 */ /* 0x000fe20008000000 */
[----:B------:R-:W-:Y:S01]  /*2ca0*/  UMOV UR33, 0x80000020 ;  /* 0x8000002000217882 */ /* 0x000fe20000000000 */
[----:B------:R-:W-:Y:S02]  /*2cb0*/  WARPGROUP.DEPBAR.LE gsb0, 0x0 ;  /* 0x00008000000079c5 */ /* 0x000fe40000010000 */
[----:B------:R-:W-:-:S06]  /*2cc0*/  WARPGROUP.ARRIVE ;  /* 0x00000000000079c5 */ /* 0x000fcc0000000000 */
[----:B------:R-:W-:Y:S01]  /*2cd0*/  HGMMA.64x32x16.F32 R24, gdesc[UR32], R24, gsb0 ;  /* 0x00600000201879f0 */ /* 0x000fe20008000818 */
[----:B------:R-:W-:Y:S01]  /*2ce0*/  UMOV UR28, UR32 ;  /* 0x00000020001c7c82 */ /* 0x000fe20008000000 */
[----:B------:R-:W-:Y:S01]  /*2cf0*/  UMOV UR29, UR33 ;  /* 0x00000021001d7c82 */ /* 0x000fe20008000000 */
[----:B------:R0:W-:Y:S04]  /*2d00*/  STL.64 [R1+0xe0], R214 ;  /* 0x0000e0d601007387 */ /* 0x0001e80000100a00 */
[----:B------:R1:W-:Y:S04]  /*2d10*/  STL.64 [R1+0xd8], R212 ;  /* 0x0000d8d401007387 */ /* 0x0003e80000100a00 */
[----:B------:R3:W-:Y:S04]  /*2d20*/  STL.64 [R1+0xd0], R210 ;  /* 0x0000d0d201007387 */ /* 0x0007e80000100a00 */
[----:B------:R4:W-:Y:S01]  /*2d30*/  STL.64 [R1+0xc8], R208 ;  /* 0x0000c8d001007387 */ /* 0x0009e20000100a00 */
[----:B0-----:R-:W-:-:S02]  /*2d40*/  IMAD.MOV.U32 R214, RZ, RZ, R6 ;  /* 0x000000ffffd67224 */ /* 0x001fc400078e0006 */
[----:B------:R-:W-:Y:S01]  /*2d50*/  IMAD.MOV.U32 R215, RZ, RZ, R0 ;  /* 0x000000ffffd77224 */ /* 0x000fe200078e0000 */
[----:B------:R0:W-:Y:S01]  /*2d60*/  STL.64 [R1+0xc0], R206 ;  /* 0x0000c0ce01007387 */ /* 0x0001e20000100a00 */
[----:B-1----:R-:W-:Y:S02]  /*2d70*/  IMAD.MOV.U32 R212, RZ, RZ, R8 ;  /* 0x000000ffffd47224 */ /* 0x002fe400078e0008 */
[----:B------:R-:W-:Y:S01]  /*2d80*/  IMAD.MOV.U32 R213, RZ, RZ, R7 ;  /* 0x000000ffffd57224 */ /* 0x000fe200078e0007 */
[----:B------:R1:W-:Y:S01]  /*2d90*/  STL.64 [R1+0xb8], R204 ;  /* 0x0000b8cc01007387 */ /* 0x0003e20000100a00 */
[----:B---3--:R-:W-:Y:S02]  /*2da0*/  IMAD.MOV.U32 R210, RZ, RZ, R10 ;  /* 0x000000ffffd27224 */ /* 0x008fe400078e000a */
[----:B------:R-:W-:Y:S01]  /*2db0*/  IMAD.MOV.U32 R211, RZ, RZ, R9 ;  /* 0x000000ffffd37224 */ /* 0x000fe200078e0009 */
[----:B------:R3:W-:Y:S01]  /*2dc0*/  STL.64 [R1+0xb0], R202 ;  /* 0x0000b0ca01007387 */ /* 0x0007e20000100a00 */
[----:B----4-:R-:W-:-:S02]  /*2dd0*/  IMAD.MOV.U32 R208, RZ, RZ, R12 ;  /* 0x000000ffffd07224 */ /* 0x010fc400078e000c */
[----:B------:R-:W-:Y:S01]  /*2de0*/  IMAD.MOV.U32 R209, RZ, RZ, R11 ;  /* 0x000000ffffd17224 */ /* 0x000fe200078e000b */
[----:B------:R4:W-:Y:S01]  /*2df0*/  STL.64 [R1+0xa8], R200 ;  /* 0x0000a8c801007387 */ /* 0x0009e20000100a00 */
[----:B0-----:R-:W-:Y:S02]  /*2e00*/  IMAD.MOV.U32 R206, RZ, RZ, R14 ;  /* 0x000000ffffce7224 */ /* 0x001fe400078e000e */
[----:B------:R-:W-:Y:S01]  /*2e10*/  IMAD.MOV.U32 R207, RZ, RZ, R13 ;  /* 0x000000ffffcf7224 */ /* 0x000fe200078e000d */
[----:B------:R-:W-:Y:S01]  /*2e20*/  STL.64 [R1+0x120], R214 ;  /* 0x000120d601007387 */ /* 0x000fe20000100a00 */
[----:B-1----:R-:W-:Y:S02]  /*2e30*/  IMAD.MOV.U32 R204, RZ, RZ, R19 ;  /* 0x000000ffffcc7224 */ /* 0x002fe400078e0013 */
[----:B------:R-:W-:Y:S01]  /*2e40*/  IMAD.MOV.U32 R205, RZ, RZ, R15 ;  /* 0x000000ffffcd7224 */ /* 0x000fe200078e000f */
[----:B------:R-:W-:Y:S02]  /*2e50*/  WARPGROUP.DEPBAR.LE gsb0, 0x0 ;  /* 0x00008000000079c5 */ /* 0x000fe40000010000 */
[----:B------:R-:W-:-:S06]  /*2e60*/  WARPGROUP.ARRIVE ;  /* 0x00000000000079c5 */ /* 0x000fcc0000000000 */
[----:B------:R-:W-:Y:S01]  /*2e70*/  HGMMA.64x32x16.F32 R56, gdesc[UR28], R56, gsb0 ;  /* 0x006000001c3879f0 */ /* 0x000fe20008000838 */
[----:B---3--:R-:W-:Y:S01]  /*2e80*/  IMAD.MOV.U32 R202, RZ, RZ, R21 ;  /* 0x000000ffffca7224 */ /* 0x008fe200078e0015 */
[----:B------:R-:W-:Y:S01]  /*2e90*/  STL.64 [R1+0x118], R212 ;  /* 0x000118d401007387 */ /* 0x000fe20000100a00 */
[----:B------:R-:W-:Y:S02]  /*2ea0*/  IMAD.MOV.U32 R203, RZ, RZ, R20 ;  /* 0x000000ffffcb7224 */ /* 0x000fe400078e0014 */
[----:B----4-:R-:W-:Y:S01]  /*2eb0*/  IMAD.MOV.U32 R200, RZ, RZ, R216 ;  /* 0x000000ffffc87224 */ /* 0x010fe200078e00d8 */
[----:B------:R-:W-:Y:S01]  /*2ec0*/  STL.64 [R1+0x110], R210 ;  /* 0x000110d201007387 */ /* 0x000fe20000100a00 */
[----:B------:R-:W-:-:S03]  /*2ed0*/  IMAD.MOV.U32 R201, RZ, RZ, R23 ;  /* 0x000000ffffc97224 */ /* 0x000fc600078e0017 */
[----:B------:R-:W-:Y:S04]  /*2ee0*/  STL.64 [R1+0x108], R208 ;  /* 0x000108d001007387 */ /* 0x000fe80000100a00 */
[----:B------:R-:W-:Y:S04]  /*2ef0*/  STL.64 [R1+0x100], R206 ;  /* 0x000100ce01007387 */ /* 0x000fe80000100a00 */
[----:B------:R-:W-:Y:S04]  /*2f00*/  STL.64 [R1+0xf8], R204 ;  /* 0x0000f8cc01007387 */ /* 0x000fe80000100a00 */
[----:B------:R-:W-:Y:S04]  /*2f10*/  STL.64 [R1+0xf0], R202 ;  /* 0x0000f0ca01007387 */ /* 0x000fe80000100a00 */
[----:B------:R0:W-:Y:S04]  /*2f20*/  STL.64 [R1+0xe8], R200 ;  /* 0x0000e8c801007387 */ /* 0x0001e80000100a00 */
[----:B0-----:R-:W3:Y:S04]  /*2f30*/  LDL.LU.64 R200, [R1] ;  /* 0x0000000001c87983 */ /* 0x001ee80000300a00 */
[----:B------:R-:W3:Y:S04]  /*2f40*/  LDL.LU.64 R202, [R1+0x8] ;  /* 0x0000080001ca7983 */ /* 0x000ee80000300a00 */
[----:B------:R-:W3:Y:S04]  /*2f50*/  LDL.LU.64 R204, [R1+0x10] ;  /* 0x0000100001cc7983 */ /* 0x000ee80000300a00 */
[----:B------:R-:W3:Y:S04]  /*2f60*/  LDL.LU.64 R206, [R1+0x18] ;  /* 0x0000180001ce7983 */ /* 0x000ee80000300a00 */
[----:B------:R-:W3:Y:S04]  /*2f70*/  LDL.LU.64 R208, [R1+0x20] ;  /* 0x0000200001d07983 */ /* 0x000ee80000300a00 */
[----:B------:R-:W3:Y:S04]  /*2f80*/  LDL.LU.64 R210, [R1+0x28] ;  /* 0x0000280001d27983 */ /* 0x000ee80000300a00 */
[----:B------:R-:W3:Y:S04]  /*2f90*/  LDL.LU.64 R212, [R1+0x30] ;  /* 0x0000300001d47983 */ /* 0x000ee80000300a00 */
[----:B------:R-:W3:Y:S01]  /*2fa0*/  LDL.LU.64 R214, [R1+0x38] ;  /* 0x0000380001d67983 */ /* 0x000ee20000300a00 */
[----:B------:R-:W-:-:S02]  /*2fb0*/  WARPGROUP.DEPBAR.LE gsb0, 0x0 ;  /* 0x00008000000079c5 */ /* 0x000fc40000010000 */
[----:B------:R-:W-:Y:S01]  /*2fc0*/  WARPGROUP.ARRIVE ;  /* 0x00000000000079c5 */ /* 0x000fe20000000000 */
[----:B------:R-:W-:Y:S01]  /*2fd0*/  UMOV UR24, UR32 ;  /* 0x0000002000187c82 */ /* 0x000fe20008000000 */
[----:B------:R-:W-:-:S04]  /*2fe0*/  UMOV UR25, UR33 ;  /* 0x0000002100197c82 */ /* 0x000fc80008000000 */
        /* <DEDUP_REMOVED lines=14> */
[----:B--2---:R-:W-:-:S06]  /*30d0*/  WARPGROUP.ARRIVE ;  /* 0x00000000000079c5 */ /* 0x004fcc0000000000 */
[----:B------:R-:W-:Y:S01]  /*30e0*/  HGMMA.64x32x16.F32 R184, gdesc[UR12], R184, gsb0 ;  /* 0x006000000cb879f0 */ /* 0x000fe200080008b8 */
[----:B------:R-:W-:Y:S01]  /*30f0*/  UMOV UR34, UR10 ;  /* 0x0000000a00227c82 */ /* 0x000fe20008000000 */
[----:B------:R-:W-:Y:S01]  /*3100*/  UMOV UR35, UR11 ;  /* 0x0000000b00237c82 */ /* 0x000fe20008000000 */
[----:B------:R-:W-:Y:S02]  /*3110*/  WARPGROUP.DEPBAR.LE gsb0, 0x0 ;  /* 0x00008000000079c5 */ /* 0x000fe40000010000 */
[----:B---3--:R-:W-:-:S06]  /*3120*/  WARPGROUP.ARRIVE ;  /* 0x00000000000079c5 */ /* 0x008fcc0000000000 */
[----:B------:R-:W-:Y:S03]  /*3130*/  HGMMA.64x32x16.F32 R200, gdesc[UR32], R200, gsb0 ;  /* 0x0060000020c879f0 */ /* 0x000fe600080008c8 */
        /* <DEDUP_REMOVED lines=23> */
[----:B------:R-:W-:-:S03]  /*32b0*/  IMAD.MOV.U32 R23, RZ, RZ, R201 ;  /* 0x000000ffff177224 */ /* 0x000fc600078e00c9 */
[----:B------:R-:W2:Y:S01]  /*32c0*/  LDL.LU.64 R200, [R1+0xe8] ;  /* 0x0000e80001c87983 */ /* 0x000ea20000300a00 */
[----:B------:R-:W-:Y:S02]  /*32d0*/  UIADD3 UR8, UR40, 0x2, URZ ;  /* 0x0000000228087890 */ /* 0x000fe4000fffe03f */
[----:B------:R-:W-:Y:S01]  /*32e0*/  UIADD3 UR10, UR41, 0x2, URZ ;  /* 0x00000002290a7890 */ /* 0x000fe2000fffe03f */
[----:B------:R-:W-:Y:S01]  /*32f0*/  UMOV UR9, 0x80000020 ;  /* 0x8000002000097882 */ /* 0x000fe20000000000 */
[----:B------:R-:W-:Y:S01]  /*3300*/  UMOV UR11, 0x80000020 ;  /* 0x80000020000b7882 */ /* 0x000fe20000000000 */
[----:B--2---:R-:W-:-:S06]  /*3310*/  WARPGROUP.ARRIVE ;  /* 0x00000000000079c5 */ /* 0x004fcc0000000000 */
[----:B------:R-:W-:Y:S03]  /*3320*/  HGMMA.64x32x16.F32 R200, gdesc[UR8], R200, gsb0 ;  /* 0x0060000008c879f0 */ /* 0x000fe600080008c8 */
[----:B------:R-:W-:Y:S02]  /*3330*/  WARPGROUP.DEPBAR.LE gsb0, 0x0 ;  /* 0x00008000000079c5 */ /* 0x000fe40000010000 */
        /* <DEDUP_REMOVED lines=8> */
[----:B0-----:R-:W2:Y:S04]  /*33c0*/  LDL.LU.64 R214, [R1+0xe0] ;  /* 0x0000e00001d67983 */ /* 0x001ea80000300a00 */
[----:B------:R-:W2:Y:S04]  /*33d0*/  LDL.LU.64 R212, [R1+0xd8] ;  /* 0x0000d80001d47983 */ /* 0x000ea80000300a00 */
[----:B------:R-:W2:Y:S04]  /*33e0*/  LDL.LU.64 R210, [R1+0xd0] ;  /* 0x0000d00001d27983 */ /* 0x000ea80000300a00 */
[----:B------:R-:W2:Y:S04]  /*33f0*/  LDL.LU.64 R208, [R1+0xc8] ;  /* 0x0000c80001d07983 */ /* 0x000ea80000300a00 */
[----:B------:R-:W2:Y:S04]  /*3400*/  LDL.LU.64 R206, [R1+0xc0] ;  /* 0x0000c00001ce7983 */ /* 0x000ea80000300a00 */
[----:B------:R-:W2:Y:S04]  /*3410*/  LDL.LU.64 R204, [R1+0xb8] ;  /* 0x0000b80001cc7983 */ /* 0x000ea80000300a00 */
[----:B------:R-:W2:Y:S04]  /*3420*/  LDL.LU.64 R202, [R1+0xb0] ;  /* 0x0000b00001ca7983 */ /* 0x000ea80000300a00 */
[----:B------:R-:W2:Y:S01]  /*3430*/  LDL.LU.64 R200, [R1+0xa8] ;  /* 0x0000a80001c87983 */ /* 0x000ea20000300a00 */
        /* <DEDUP_REMOVED lines=20> */
[----:B--2---:R-:W-:-:S06]  /*3580*/  WARPGROUP.ARRIVE ;  /* 0x00000000000079c5 */ /* 0x004fcc0000000000 */
        /* <DEDUP_REMOVED lines=52> */
[----:B------:R-:W-:-:S03]  /*38d0*/  IMAD.MOV.U32 R217, RZ, RZ, R15 ;  /* 0x000000ffffd97224 */ /* 0x000fc600078e000f */
[----:B------:R1:W-:Y:S01]  /*38e0*/  STL.64 [R1+0x98], R212 ;  /* 0x000098d401007387 */ /* 0x0003e20000100a00 */
[----:B------:R-:W-:Y:S02]  /*38f0*/  IMAD.MOV.U32 R218, RZ, RZ, R14 ;  /* 0x000000ffffda7224 */ /* 0x000fe400078e000e */
[----:B------:R-:W-:Y:S02]  /*3900*/  IMAD.MOV.U32 R219, RZ, RZ, R13 ;  /* 0x000000ffffdb7224 */ /* 0x000fe400078e000d */
[----:B------:R-:W-:Y:S02]  /*3910*/  IMAD.MOV.U32 R220, RZ, RZ, R12 ;  /* 0x000000ffffdc7224 */ /* 0x000fe400078e000c */
[----:B------:R-:W-:Y:S02]  /*3920*/  IMAD.MOV.U32 R221, RZ, RZ, R11 ;  /* 0x000000ffffdd7224 */ /* 0x000fe400078e000b */
[----:B0-----:R-:W-:Y:S02]  /*3930*/  IMAD.MOV.U32 R214, RZ, RZ, R21 ;  /* 0x000000ffffd67224 */ /* 0x001fe400078e0015 */
[----:B------:R-:W-:-:S02]  /*3940*/  IMAD.MOV.U32 R215, RZ, RZ, R20 ;  /* 0x000000ffffd77224 */ /* 0x000fc400078e0014 */
[----:B-1----:R-:W-:Y:S02]  /*3950*/  IMAD.MOV.U32 R212, RZ, RZ, R216 ;  /* 0x000000ffffd47224 */ /* 0x002fe400078e00d8 */
[----:B------:R-:W-:Y:S02]  /*3960*/  IMAD.MOV.U32 R213, RZ, RZ, R23 ;  /* 0x000000ffffd57224 */ /* 0x000fe400078e0017 */
[----:B------:R-:W-:Y:S02]  /*3970*/  IMAD.MOV.U32 R216, RZ, RZ, R19 ;  /* 0x000000ffffd87224 */ /* 0x000fe400078e0013 */
[----:B------:R-:W-:Y:S02]  /*3980*/  IMAD.MOV.U32 R222, RZ, RZ, R10 ;  /* 0x000000ffffde7224 */ /* 0x000fe400078e000a */
[----:B------:R-:W-:Y:S02]  /*3990*/  IMAD.MOV.U32 R223, RZ, RZ, R9 ;  /* 0x000000ffffdf7224 */ /* 0x000fe400078e0009 */
[----:B------:R-:W-:-:S02]  /*39a0*/  IMAD.MOV.U32 R224, RZ, RZ, R8 ;  /* 0x000000ffffe07224 */ /* 0x000fc400078e0008 */
        /* <DEDUP_REMOVED lines=20> */
[----:B------:R-:W-:Y:S01]  /*3af0*/  BPT.TRAP 0x1 ;  /* 0x000000040000795c */ /* 0x000fe20000300000 */
.L_x_24:
[----:B------:R-:W2:Y:S01]  /*3b00*/  LDL R0, [R1+0x80] ;  /* 0x0000800001007983 */ /* 0x000ea20000100800 */
[----:B------:R-:W-:-:S04]  /*3b10*/  ULEA UR8, UR6, UR39, 0x3 ;  /* 0x0000002706087291 */ /* 0x000fc8000f8e183f */
[----:B------:R-:W-:-:S04]  /*3b20*/  UIADD3 UR8, UR8, 0x40, URZ ;  /* 0x0000004008087890 */ /* 0x000fc8000fffe03f */
[----:B------:R-:W-:-:S09]  /*3b30*/  UPRMT UR8, URZ, 0x654, UR8 ;  /* 0x000006543f087896 */ /* 0x000fd20008000008 */
[----:B------:R-:W-:Y:S01]  /*3b40*/  SYNCS.ARRIVE.TRANS64.RED.A1T0 RZ, [UR8], RZ ;  /* 0x000000ffffff79a7 */ /* 0x000fe20008100408 */
[----:B--2---:R-:W-:-:S13]  /*3b50*/  ISETP.GT.U32.AND P1, PT, R0, 0x1, PT ;  /* 0x000000010000780c */ /* 0x004fda0003f24070 */
[----:B------:R-:W-:Y:S05]  /*3b60*/  @P1 BRA `(.L_x_25) ;  /* 0x0000000000041947 */ /* 0x000fea0003800000 */
[----:B------:R-:W-:Y:S01]  /*3b70*/  BPT.TRAP 0x1 ;  /* 0x000000040000795c */ /* 0x000fe20000300000 */
.L_x_25:
[----:B------:R-:W-:Y:S01]  /*3b80*/  UIADD3 UR7, UR7, 0x1, URZ ;  /* 0x0000000107077890 */ /* 0x000fe2000fffe03f */
[C---:B------:R-:W-:Y:S01]  /*3b90*/  ISETP.GT.AND P1, PT, R4.reuse, 0x1, PT ;  /* 0x000000010400780c */ /* 0x040fe20003f24270 */
[----:B------:R-:W-:Y:S01]  /*3ba0*/  UIADD3 UR6, UR6, 0x1, URZ ;  /* 0x0000000106067890 */ /* 0x000fe2000fffe03f */
[----:B------:R-:W-:Y:S01]  /*3bb0*/  VIADD R4, R4, 0xffffffff ;  /* 0xffffffff04047836 */ /* 0x000fe20000000000 */
[----:B------:R-:W-:Y:S02]  /*3bc0*/  UISETP.NE.AND UP0, UPT, UR7, 0x8, UPT ;  /* 0x000000080700788c */ /* 0x000fe4000bf05270 */
[----:B------:R-:W-:Y:S02]  /*3bd0*/  UISETP.NE.AND UP1, UPT, UR6, 0x8, UPT ;  /* 0x000000080600788c */ /* 0x000fe4000bf25270 */
[----:B------:R-:W-:Y:S02]  /*3be0*/  USEL UR8, URZ, 0x1, UP0 ;  /* 0x000000013f087887 */ /* 0x000fe40008000000 */
[----:B------:R-:W-:-:S02]  /*3bf0*/  USEL UR7, UR7, URZ, UP0 ;  /* 0x0000003f07077287 */ /* 0x000fc40008000000 */
[----:B------:R-:W-:Y:S02]  /*3c00*/  USEL UR6, UR6, URZ, UP1 ;  /* 0x0000003f06067287 */ /* 0x000fe40008800000 */
[----:B------:R-:W-:Y:S01]  /*3c10*/  LOP3.LUT R3, R3, UR8, RZ, 0x3c, !PT ;  /* 0x0000000803037c12 */ /* 0x000fe2000f8e3cff */
[----:B------:R-:W-:Y:S09]  /*3c20*/  @P1 BRA `(.L_x_26) ;  /* 0xffffffe800841947 */ /* 0x000ff2000383ffff */
.L_x_19:
[----:B------:R-:W0:Y:S02]  /*3c30*/  LDC R0, c[0x0][0x28c] ;  /* 0x0000a300ff007b82 */ /* 0x000e240000000800 */
[----:B0-----:R-:W-:-:S13]  /*3c40*/  ISETP.GE.AND P1, PT, R0, 0x1, PT ;  /* 0x000000010000780c */ /* 0x001fda0003f26270 */
[----:B------:R-:W-:Y:S05]  /*3c50*/  @!P1 BRA `(.L_x_27) ;  /* 0x0000000000349947 */ /* 0x000fea0003800000 */
[----:B------:R-:W-:Y:S05]  /*3c60*/  @!P0 BRA `(.L_x_28) ;  /* 0x0000000000048947 */ /* 0x000fea0003800000 */
[----:B------:R-:W-:Y:S01]  /*3c70*/  BPT.TRAP 0x1 ;  /* 0x000000040000795c */ /* 0x000fe20000300000 */
.L_x_28:
[----:B------:R-:W2:Y:S01]  /*3c80*/  LDL R0, [R1+0x80] ;  /* 0x0000800001007983 */ /* 0x000ea20000100800 */
[----:B------:R-:W-:-:S13]  /*3c90*/  R2UR UR4, R5 ;  /* 0x00000000050472ca */ /* 0x000fda00000e0000 */
[----:B------:R-:W-:-:S04]  /*3ca0*/  UIADD3 UR4, UR4, UR37, URZ ;  /* 0x0000002504047290 */ /* 0x000fc8000fffe03f */
[----:B------:R-:W-:-:S04]  /*3cb0*/  USHF.L.U32 UR4, UR4, 0x3, URZ ;  /* 0x0000000304047899 */ /* 0x000fc8000800063f */
[----:B------:R-:W-:-:S04]  /*3cc0*/  ULOP3.LUT UR4, UR4, 0x38, URZ, 0xc0, !UPT ;  /* 0x0000003804047892 */ /* 0x000fc8000f8ec03f */
[----:B------:R-:W-:-:S04]  /*3cd0*/  UIADD3 UR4, UR39, 0x40, UR4 ;  /* 0x0000004027047890 */ /* 0x000fc8000fffe004 */
[----:B------:R-:W-:-:S09]  /*3ce0*/  UPRMT UR4, URZ, 0x654, UR4 ;  /* 0x000006543f047896 */ /* 0x000fd20008000004 */
[----:B------:R-:W-:Y:S01]  /*3cf0*/  SYNCS.ARRIVE.TRANS64.RED.A1T0 RZ, [UR4], RZ ;  /* 0x000000ffffff79a7 */ /* 0x000fe20008100404 */
[----:B--2---:R-:W-:-:S13]  /*3d00*/  ISETP.GT.U32.AND P0, PT, R0, 0x1, PT ;  /* 0x000000010000780c */ /* 0x004fda0003f04070 */
[----:B------:R-:W-:Y:S05]  /*3d10*/  @P0 BRA `(.L_x_27) ;  /* 0x0000000000040947 */ /* 0x000fea0003800000 */
[----:B------:R-:W-:Y:S01]  /*3d20*/  BPT.TRAP 0x1 ;  /* 0x000000040000795c */ /* 0x000fe20000300000 */
.L_x_27:
[----:B-1----:R-:W2:Y:S01]  /*3d30*/  LDL R227, [R1+0x84] ;  /* 0x0000840001e37983 */ /* 0x002ea20000100800 */
[----:B------:R-:W0:Y:S01]  /*3d40*/  LDC R4, c[0x0][0x288] ;  /* 0x0000a200ff047b82 */ /* 0x000e220000000800 */
[----:B------:R-:W1:Y:S01]  /*3d50*/  S2R R0, SR_TID.X ;  /* 0x0000000000007919 */ /* 0x000e620000002100 */
[----:B------:R-:W3:Y:S01]  /*3d60*/  S2R R5, SR_TID.X ;  /* 0x0000000000057919 */ /* 0x000ee20000002100 */
[----:B------:R-:W-:Y:S01]  /*3d70*/  IMAD R22, R22, 0xe0, RZ ;  /* 0x000000e016167824 */ /* 0x000fe200078e02ff */
[----:B------:R-:W-:Y:S01]  /*3d80*/  ULDC UR4, c[0x0][0x284] ;  /* 0x0000a10000047ab9 */ /* 0x000fe20000000800 */
[----:B------:R-:W-:Y:S01]  /*3d90*/  ULDC.64 UR6, c[0x0][0x5d0] ;  /* 0x0001740000067ab9 */ /* 0x000fe20000000a00 */
[----:B-1----:R-:W-:-:S04]  /*3da0*/  SHF.R.U32.HI R0, RZ, 0x7, R0 ;  /* 0x00000007ff007819 */ /* 0x002fc80000011600 */
[----:B------:R-:W-:Y:S02]  /*3db0*/  LOP3.LUT R0, R0, 0x1, RZ, 0xc0, !PT ;  /* 0x0000000100007812 */ /* 0x000fe400078ec0ff */
[----:B---3--:R-:W-:Y:S02]  /*3dc0*/  SHF.R.U32.HI R3, RZ, 0x2, R5 ;  /* 0x00000002ff037819 */ /* 0x008fe40000011605 */
[----:B------:R-:W-:Y:S01]  /*3dd0*/  LOP3.LUT R21, R5, 0x60, RZ, 0xc0, !PT ;  /* 0x0000006005157812 */ /* 0x000fe200078ec0ff */
[----:B------:R-:W-:Y:S01]  /*3de0*/  IMAD.SHL.U32 R20, R0, 0x40, RZ ;  /* 0x0000004000147824 */ /* 0x000fe200078e00ff */
[----:B------:R-:W-:Y:S02]  /*3df0*/  LOP3.LUT R3, R3, 0x7, RZ, 0xc0, !PT ;  /* 0x0000000703037812 */ /* 0x000fe400078ec0ff */
[----:B------:R-:W-:Y:S02]  /*3e00*/  SHF.R.U32.HI R21, RZ, 0x1, R21 ;  /* 0x00000001ff157819 */ /* 0x000fe40000011615 */
[----:B------:R-:W-:-:S02]  /*3e10*/  LOP3.LUT R20, R20, 0x40, R3, 0xe2, !PT ;  /* 0x0000004014147812 */ /* 0x000fc400078ee203 */
[----:B------:R-:W-:Y:S02]  /*3e20*/  IADD3 R3, RZ, -R21, -R3 ;  /* 0x80000015ff037210 */ /* 0x000fe40007ffe803 */
[----:B0-----:R-:W-:-:S03]  /*3e30*/  ISETP.GE.AND P0, PT, R22, R4, PT ;  /* 0x000000041600720c */ /* 0x001fc60003f06270 */
[----:B------:R-:W-:Y:S02]  /*3e40*/  IMAD R3, R0, -0x40, R3 ;  /* 0xffffffc000037824 */ /* 0x000fe400078e0203 */
[----:B------:R-:W-:-:S05]  /*3e50*/  IMAD R0, R18, 0xc0, RZ ;  /* 0x000000c012007824 */ /* 0x000fca00078e02ff */
[C---:B------:R-:W-:Y:S02]  /*3e60*/  ISETP.GE.OR P0, PT, R0.reuse, UR4, P0 ;  /* 0x0000000400007c0c */ /* 0x040fe40008706670 */
[----:B------:R-:W-:Y:S02]  /*3e70*/  IADD3 R0, -R0, UR4, R3 ;  /* 0x0000000400007c10 */ /* 0x000fe4000fffe103 */
[C---:B------:R-:W-:Y:S01]  /*3e80*/  LOP3.LUT R3, R5.reuse, 0x3, RZ, 0xc0, !PT ;  /* 0x0000000305037812 */ /* 0x040fe200078ec0ff */
[----:B------:R-:W-:-:S04]  /*3e90*/  IMAD.SHL.U32 R23, R5, 0x2, RZ ;  /* 0x0000000205177824 */ /* 0x000fc800078e00ff */
[----:B------:R-:W-:-:S04]  /*3ea0*/  IMAD R3, R3, -0x2, R4 ;  /* 0xfffffffe03037824 */ /* 0x000fc800078e0204 */
[----:B------:R-:W-:Y:S01]  /*3eb0*/  IMAD.IADD R3, R3, 0x1, -R22 ;  /* 0x0000000103037824 */ /* 0x000fe200078e0a16 */
[----:B------:R-:W-:-:S04]  /*3ec0*/  LOP3.LUT R22, R22, 0x6, R23, 0xf8, !PT ;  /* 0x0000000616167812 */ /* 0x000fc800078ef817 */
[----:B------:R-:W-:Y:S01]  /*3ed0*/  SHF.R.S32.HI R23, RZ, 0x1f, R22 ;  /* 0x0000001fff177819 */ /* 0x000fe20000011416 */
[----:B------:R-:W-:-:S04]  /*3ee0*/  UIADD3 UR37, UR38, UR37, URZ ;  /* 0x0000002526257290 */ /* 0x000fc8000fffe03f */
[----:B------:R-:W-:-:S04]  /*3ef0*/  USHF.R.U32.HI UR4, URZ, 0x3, UR37 ;  /* 0x000000033f047899 */ /* 0x000fc80008011625 */
[----:B------:R-:W-:Y:S02]  /*3f00*/  ULOP3.LUT UR4, UR4, 0x1, URZ, 0xc0, !UPT ;  /* 0x0000000104047892 */ /* 0x000fe4000f8ec03f */
[----:B------:R-:W-:Y:S02]  /*3f10*/  UISETP.GT.U32.AND UP1, UPT, UR37, 0x7, UPT ;  /* 0x000000072500788c */ /* 0x000fe4000bf24070 */
[----:B------:R-:W-:Y:S02]  /*3f20*/  UISETP.NE.U32.AND UP0, UPT, UR4, 0x1, UPT ;  /* 0x000000010400788c */ /* 0x000fe4000bf05070 */
[----:B------:R-:W-:Y:S02]  /*3f30*/  UISETP.LT.U32.AND UP1, UPT, UR38, 0x8, UP1 ;  /* 0x000000082600788c */ /* 0x000fe40008f21070 */
[----:B------:R-:W-:Y:S02]  /*3f40*/  UISETP.GT.U32.AND UP0, UPT, UR38, 0x7, !UP0 ;  /* 0x000000072600788c */ /* 0x000fe4000c704070 */
[----:B------:R-:W-:-:S02]  /*3f50*/  USEL UR5, URZ, 0x1, !UP1 ;  /* 0x000000013f057887 */ /* 0x000fc4000c800000 */
[----:B------:R-:W-:Y:S01]  /*3f60*/  USEL UR4, URZ, 0x1, !UP0 ;  /* 0x000000013f047887 */ /* 0x000fe2000c000000 */
[----:B------:R-:W-:Y:S01]  /*3f70*/  LOP3.LUT R20, R20, R21, RZ, 0xfc, !PT ;  /* 0x0000001514147212 */ /* 0x000fe200078efcff */
[----:B------:R-:W-:Y:S01]  /*3f80*/  IMAD.MOV.U32 R21, RZ, RZ, RZ ;  /* 0x000000ffff157224 */ /* 0x000fe200078e00ff */
[----:B------:R-:W-:Y:S02]  /*3f90*/  ULOP3.LUT UR37, UR37, 0x7, URZ, 0xc0, !UPT ;  /* 0x0000000725257892 */ /* 0x000fe4000f8ec03f */
[----:B------:R-:W-:Y:S01]  /*3fa0*/  ULOP3.LUT UR36, UR4, UR36, UR5, 0x96, !UPT ;  /* 0x0000002404247292 */ /* 0x000fe2000f8e9605 */
[----:B------:R-:W-:Y:S01]  /*3fb0*/  IMAD.WIDE R20, R18, 0xc0, R20 ;  /* 0x000000c012147825 */ /* 0x000fe200078e0214 */
[----:B--2---:R-:W-:-:S03]  /*3fc0*/  SHF.R.S32.HI R4, RZ, 0x1f, R227 ;  /* 0x0000001fff047819 */ /* 0x004fc600000114e3 */
[----:B------:R-:W-:-:S04]  /*3fd0*/  IMAD.WIDE.U32 R6, R227, UR6, R22 ;  /* 0x00000006e3067c25 */ /* 0x000fc8000f8e0016 */
[----:B------:R-:W-:-:S04]  /*3fe0*/  IMAD R5, R4, UR6, RZ ;  /* 0x0000000604057c24 */ /* 0x000fc8000f8e02ff */
[----:B------:R-:W-:-:S04]  /*3ff0*/  IMAD R5, R227, UR7, R5 ;  /* 0x00000007e3057c24 */ /* 0x000fc8000f8e0205 */
[----:B------:R-:W-:Y:S02]  /*4000*/  IMAD.IADD R7, R7, 0x1, R5 ;  /* 0x0000000107077824 */ /* 0x000fe400078e0205 */
[----:B------:R-:W-:-:S05]  /*4010*/  IMAD.MOV.U32 R5, RZ, RZ, -0x1 ;  /* 0xffffffffff057424 */ /* 0x000fca00078e00ff */
[----:B------:R0:W-:Y:S01]  /*4020*/  STL [R1+0x90], R5 ;  /* 0x0000900501007387 */ /* 0x0001e20000100800 */
[----:B------:R-:W-:Y:S05]  /*4030*/  @P0 BRA `(.L_x_29) ;  /* 0x000000d800d40947 */ /* 0x000fea0003800000 */
[----:B------:R-:W1:Y:S01]  /*4040*/  LDC.64 R18, c[0x0][0x5c8] ;  /* 0x00017200ff127b82 */ /* 0x000e620000000a00 */
[----:B-----5:R-:W-:Y:S01]  /*4050*/  FSETP.NEU.AND P2, PT, R16, RZ, PT ;  /* 0x000000ff1000720b */ /* 0x020fe20003f4d000 */
[----:B------:R-:W-:Y:S01]  /*4060*/  BSSY B0, `(.L_x_29) ;  /* 0x0000db2000007945 */ /* 0x000fe20003800000 */
[----:B------:R-:W-:-:S04]  /*4070*/  ISETP.GT.AND P0, PT, R3, RZ, PT ;  /* 0x000000ff0300720c */ /* 0x000fc80003f04270 */
[----:B------:R-:W-:Y:S01]  /*4080*/  ISETP.GT.AND P1, PT, R0, RZ, P0 ;  /* 0x000000ff0000720c */ /* 0x000fe20000724270 */
[-C--:B-1----:R-:W-:Y:S02]  /*4090*/  IMAD R14, R21, R18.reuse, RZ ;  /* 0x00000012150e7224 */ /* 0x082fe400078e02ff */
[----:B------:R-:W-:-:S04]  /*40a0*/  IMAD.WIDE.U32 R6, R20, R18, R6 ;  /* 0x0000001214067225 */ /* 0x000fc800078e0006 */
[----:B------:R-:W-:-:S04]  /*40b0*/  IMAD R14, R20, R19, R14 ;  /* 0x00000013140e7224 */ /* 0x000fc800078e020e */
[----:B------:R-:W-:Y:S01]  /*40c0*/  IMAD.IADD R14, R7, 0x1, R14 ;  /* 0x00000001070e7824 */ /* 0x000fe200078e020e */
[----:B------:R-:W-:Y:S06]  /*40d0*/  @!P2 BRA `(.L_x_30) ;  /* 0x000000980064a947 */ /* 0x000fec0003800000 */
[----:B------:R-:W1:Y:S01]  /*40e0*/  LDC.64 R218, c[0x0][0x5b8] ;  /* 0x00016e00ffda7b82 */ /* 0x000e620000000a00 */
[----:B------:R-:W2:Y:S01]  /*40f0*/  LDL.LU R15, [R1+0x40] ;  /* 0x00004000010f7983 */ /* 0x000ea20000300800 */
[----:B------:R-:W-:-:S06]  /*4100*/  ULDC.64 UR4, c[0x0][0x5c0] ;  /* 0x0001700000047ab9 */ /* 0x000fcc0000000a00 */
[----:B------:R-:W3:Y:S08]  /*4110*/  LDC.64 R10, c[0x0][0x5b0] ;  /* 0x00016c00ff0a7b82 */ /* 0x000ef00000000a00 */
[----:B------:R-:W4:Y:S01]  /*4120*/  LDC.64 R8, c[0x0][0x5a8] ;  /* 0x00016a00ff087b82 */ /* 0x000f220000000a00 */
[-C--:B-1----:R-:W-:Y:S02]  /*4130*/  IMAD R226, R4, R218.reuse, RZ ;  /* 0x000000da04e27224 */ /* 0x082fe400078e02ff */
[----:B------:R-:W-:-:S04]  /*4140*/  IMAD.WIDE.U32 R220, R227, R218, R22 ;  /* 0x000000dae3dc7225 */ /* 0x000fc800078e0016 */
[----:B------:R-:W-:Y:S02]  /*4150*/  IMAD R226, R227, R219, R226 ;  /* 0x000000dbe3e27224 */ /* 0x000fe400078e02e2 */
[-C--:B---3--:R-:W-:Y:S02]  /*4160*/  IMAD R224, R21, R10.reuse, RZ ;  /* 0x0000000a15e07224 */ /* 0x088fe400078e02ff */
[----:B------:R-:W-:Y:S02]  /*4170*/  IMAD.IADD R217, R221, 0x1, R226 ;  /* 0x00000001ddd97824 */ /* 0x000fe400078e02e2 */
[----:B------:R-:W-:Y:S02]  /*4180*/  IMAD.MOV.U32 R216, RZ, RZ, R220 ;  /* 0x000000ffffd87224 */ /* 0x000fe400078e00dc */
[C---:B------:R-:W-:Y:S02]  /*4190*/  IMAD R224, R20.reuse, R11, R224 ;  /* 0x0000000b14e07224 */ /* 0x040fe400078e02e0 */
[----:B0-----:R-:W-:-:S04]  /*41a0*/  IMAD.WIDE.U32 R4, R20, R10, R216 ;  /* 0x0000000a14047225 */ /* 0x001fc800078e00d8 */
[----:B------:R-:W-:Y:S01]  /*41b0*/  IMAD.IADD R5, R5, 0x1, R224 ;  /* 0x0000000105057824 */ /* 0x000fe200078e02e0 */
[----:B----4-:R-:W-:-:S04]  /*41c0*/  LEA R12, P2, R4, R8, 0x1 ;  /* 0x00000008040c7211 */ /* 0x010fc800078408ff */
[----:B------:R-:W-:-:S05]  /*41d0*/  LEA.HI.X R13, R4, R9, R5, 0x1, P2 ;  /* 0x00000009040d7211 */ /* 0x000fca00010f0c05 */
[----:B------:R-:W3:Y:S01]  /*41e0*/  @P1 LDG.E.LTC128B.U16 R219, desc[UR48][R12.64] ;  /* 0x000000300cdb1981 */ /* 0x000ee2000c1e1520 */
[----:B------:R-:W-:Y:S01]  /*41f0*/  ISETP.GT.AND P4, PT, R3, 0x1, PT ;  /* 0x000000010300780c */ /* 0x000fe20003f84270 */
[----:B------:R-:W-:Y:S01]  /*4200*/  BSSY B1, `(.L_x_31) ;  /* 0x0000013000017945 */ /* 0x000fe20003800000 */
[----:B------:R-:W-:-:S11]  /*4210*/  LOP3.LUT R17, R17, 0xfffffffd, RZ, 0xc0, !PT ;  /* 0xfffffffd11117812 */ /* 0x000fd600078ec0ff */
[----:B------:R-:W-:Y:S01]  /*4220*/  @P4 LOP3.LUT R17, R17, 0x2, RZ, 0xfc, !PT ;  /* 0x0000000211114812 */ /* 0x000fe200078efcff */
[----:B---3--:R-:W-:-:S05]  /*4230*/  HADD2.F32 R4, -RZ, R219.H0_H0 ;  /* 0x200000dbff047230 */ /* 0x008fca0000004100 */
[----:B------:R-:W-:-:S04]  /*4240*/  FMUL R4, R4, R16 ;  /* 0x0000001004047220 */ /* 0x000fc80000400000 */
[----:B--2---:R-:W-:Y:S01]  /*4250*/  FFMA R7, R15, R2, R4 ;  /* 0x000000020f077223 */ /* 0x004fe20000000004 */
[----:B------:R-:W-:-:S04]  /*4260*/  LEA R4, P2, R6, UR4, 0x1 ;  /* 0x0000000406047c11 */ /* 0x000fc8000f8408ff */
[----:B------:R-:W-:Y:S02]  /*4270*/  LEA.HI.X R5, R6, UR5, R14, 0x1, P2 ;  /* 0x0000000506057c11 */ /* 0x000fe400090f0c0e */
[----:B------:R-:W-:-:S05]  /*4280*/  F2FP.F16.F32.PACK_AB R6, RZ, R7 ;  /* 0x00000007ff06723e */ /* 0x000fca00000000ff */
[----:B------:R0:W-:Y:S02]  /*4290*/  @P1 STG.E.U16 desc[UR48][R4.64], R6 ;  /* 0x0000000604001986 */ /* 0x0001e4000c101530 */
[----:B0-----:R-:W-:-:S04]  /*42a0*/  IMAD.WIDE.U32 R6, R20, R10, R22 ;  /* 0x0000000a14067225 */ /* 0x001fc800078e0016 */
[----:B------:R-:W-:Y:S02]  /*42b0*/  IMAD.IADD R7, R224, 0x1, R7 ;  /* 0x00000001e0077824 */ /* 0x000fe400078e0207 */
[----:B------:R-:W-:-:S04]  /*42c0*/  IMAD.WIDE.U32 R6, R227, R218, R6 ;  /* 0x000000dae3067225 */ /* 0x000fc800078e0006 */
[----:B------:R-:W-:Y:S01]  /*42d0*/  IMAD.IADD R7, R226, 0x1, R7 ;  /* 0x00000001e2077824 */ /* 0x000fe200078e0207 */
[----:B------:R-:W-:-:S04]  /*42e0*/  LEA R14, P1, R6, R8, 0x1 ;  /* 0x00000008060e7211 */ /* 0x000fc800078208ff */
[----:B------:R-:W-:Y:S02]  /*42f0*/  LEA.HI.X R15, R6, R9, R7, 0x1, P1 ;  /* 0x00000009060f7211 */ /* 0x000fe400008f0c07 */
[----:B------:R-:W-:-:S13]  /*4300*/  ISETP.GT.AND P1, PT, R0, RZ, P4 ;  /* 0x000000ff0000720c */ /* 0x000fda0002724270 */
[----:B------:R-:W-:Y:S05]  /*4310*/  @!P1 BRA `(.L_x_32) ;  /* 0x0000000000049947 */ /* 0x000fea0003800000 */
[----:B------:R0:W5:Y:S02]  /*4320*/  LDG.E.LTC128B.U16 R219, desc[UR48][R14.64+0x2] ;  /* 0x000002300edb7981 */ /* 0x000164000c1e1520 */
.L_x_32:
[----:B------:R-:W-:Y:S05]  /*4330*/  BSYNC B1 ;  /* 0x0000000000017941 */ /* 0x000fea0003800000 */
.L_x_31:
[----:B------:R-:W2:Y:S01]  /*4340*/  LDL.LU R7, [R1+0x44] ;  /* 0x0000440001077983 */ /* 0x000ea20000300800 */
[----:B-----5:R-:W-:Y:S01]  /*4350*/  HADD2.F32 R6, -RZ, R219.H0_H0 ;  /* 0x200000dbff067230 */ /* 0x020fe20000004100 */
[C---:B------:R-:W-:Y:S01]  /*4360*/  SHF.L.U64.HI R223, R10.reuse, 0x3, R11 ;  /* 0x000000030adf7819 */ /* 0x040fe2000001020b */
[----:B------:R-:W-:Y:S01]  /*4370*/  IMAD.SHL.U32 R222, R10, 0x8, RZ ;  /* 0x000000080ade7824 */ /* 0x000fe200078e00ff */
[----:B------:R-:W3:Y:S02]  /*4380*/  LDL.LU R225, [R1+0x48] ;  /* 0x0000480001e17983 */ /* 0x000ee40000300800 */
[----:B------:R-:W-:-:S04]  /*4390*/  FMUL R6, R6, R16 ;  /* 0x0000001006067220 */ /* 0x000fc80000400000 */
[----:B--2---:R-:W-:-:S05]  /*43a0*/  FFMA R6, R7, R2, R6 ;  /* 0x0000000207067223 */ /* 0x004fca0000000006 */
[----:B------:R-:W-:-:S05]  /*43b0*/  F2FP.F16.F32.PACK_AB R6, RZ, R6 ;  /* 0x00000006ff06723e */ /* 0x000fca00000000ff */
[----:B------:R1:W-:Y:S01]  /*43c0*/  @P1 STG.E.U16 desc[UR48][R4.64+0x2], R6 ;  /* 0x0000020604001986 */ /* 0x0003e2000c101530 */
[----:B------:R-:W-:Y:S01]  /*43d0*/  ISETP.GT.AND P1, PT, R0, 0x8, P0 ;  /* 0x000000080000780c */ /* 0x000fe20000724270 */
[----:B-1----:R-:W-:-:S04]  /*43e0*/  IMAD.WIDE.U32 R6, R20, R10, R222 ;  /* 0x0000000a14067225 */ /* 0x002fc800078e00de */
[----:B------:R-:W-:Y:S01]  /*43f0*/  IMAD.IADD R224, R224, 0x1, R7 ;  /* 0x00000001e0e07824 */ /* 0x000fe200078e0207 */
[----:B------:R-:W-:-:S05]  /*4400*/  IADD3 R7, P2, R220, R6, RZ ;  /* 0x00000006dc077210 */ /* 0x000fca0007f5e0ff */
[----:B------:R-:W-:Y:S01]  /*4410*/  IMAD.X R13, R224, 0x1, R217, P2 ;  /* 0x00000001e00d7824 */ /* 0x000fe200010e06d9 */
[----:B------:R-:W-:-:S04]  /*4420*/  LEA R12, P2, R7, R8, 0x1 ;  /* 0x00000008070c7211 */ /* 0x000fc800078408ff */
[----:B------:R-:W-:-:S05]  /*4430*/  LEA.HI.X R13, R7, R9, R13, 0x1, P2 ;  /* 0x00000009070d7211 */ /* 0x000fca00010f0c0d */
[----:B------:R-:W2:Y:S01]  /*4440*/  @P1 LDG.E.LTC128B.U16 R219, desc[UR48][R12.64] ;  /* 0x000000300cdb1981 */ /* 0x000ea2000c1e1520 */
[----:B------:R-:W-:Y:S01]  /*4450*/  IADD3 R6, P2, R22, R6, RZ ;  /* 0x0000000616067210 */ /* 0x000fe20007f5e0ff */
[----:B------:R-:W-:Y:S04]  /*4460*/  BSSY B1, `(.L_x_33) ;  /* 0x0000015000017945 */ /* 0x000fe80003800000 */
[----:B------:R-:W-:Y:S02]  /*4470*/  IMAD.X R7, R23, 0x1, R224, P2 ;  /* 0x0000000117077824 */ /* 0x000fe400010e06e0 */
[----:B------:R-:W-:-:S04]  /*4480*/  IMAD.WIDE.U32 R6, R227, R218, R6 ;  /* 0x000000dae3067225 */ /* 0x000fc800078e0006 */
[----:B------:R-:W-:Y:S02]  /*4490*/  IMAD.IADD R7, R226, 0x1, R7 ;  /* 0x00000001e2077824 */ /* 0x000fe400078e0207 */
[----:B------:R-:W-:-:S05]  /*44a0*/  IMAD.SHL.U32 R227, R18, 0x10, RZ ;  /* 0x0000001012e37824 */ /* 0x000fca00078e00ff */
[----:B------:R1:W-:Y:S01]  /*44b0*/  STL [R1+0x44], R227 ;  /* 0x000044e301007387 */ /* 0x0003e20000100800 */
[----:B--2---:R-:W-:-:S05]  /*44c0*/  HADD2.F32 R12, -RZ, R219.H0_H0 ;  /* 0x200000dbff0c7230 */ /* 0x004fca0000004100 */
[----:B------:R-:W-:-:S04]  /*44d0*/  FMUL R12, R12, R16 ;  /* 0x000000100c0c7220 */ /* 0x000fc80000400000 */
[----:B---3--:R-:W-:Y:S01]  /*44e0*/  FFMA R224, R225, R2, R12 ;  /* 0x00000002e1e07223 */ /* 0x008fe2000000000c */
[----:B------:R-:W-:Y:S02]  /*44f0*/  LEA R12, P2, R6, R8, 0x1 ;  /* 0x00000008060c7211 */ /* 0x000fe400078408ff */
[----:B------:R-:W-:Y:S02]  /*4500*/  SHF.L.U64.HI R225, R18, 0x4, R19 ;  /* 0x0000000412e17819 */ /* 0x000fe40000010213 */
[----:B------:R-:W-:Y:S02]  /*4510*/  LEA.HI.X R13, R6, R9, R7, 0x1, P2 ;  /* 0x00000009060d7211 */ /* 0x000fe400010f0c07 */
[----:B------:R-:W-:Y:S01]  /*4520*/  F2FP.F16.F32.PACK_AB R7, RZ, R224 ;  /* 0x000000e0ff07723e */ /* 0x000fe200000000ff */
[----:B------:R1:W-:Y:S01]  /*4530*/  STL [R1+0x40], R225 ;  /* 0x000040e101007387 */ /* 0x0003e20000100800 */
[----:B------:R-:W-:Y:S02]  /*4540*/  IADD3 R6, P3, R227, R4, RZ ;  /* 0x00000004e3067210 */ /* 0x000fe40007f7e0ff */
[----:B------:R-:W-:-:S02]  /*4550*/  PRMT R224, R7, 0x7610, R224 ;  /* 0x0000761007e07816 */ /* 0x000fc400000000e0 */
[----:B------:R-:W-:Y:S01]  /*4560*/  ISETP.GT.AND P2, PT, R0, 0x8, P4 ;  /* 0x000000080000780c */ /* 0x000fe20002744270 */
[----:B------:R-:W-:-:S05]  /*4570*/  IMAD.X R7, R225, 0x1, R5, P3 ;  /* 0x00000001e1077824 */ /* 0x000fca00018e0605 */
[----:B------:R1:W-:Y:S07]  /*4580*/  @P1 STG.E.U16 desc[UR48][R6.64], R224 ;  /* 0x000000e006001986 */ /* 0x0003ee000c101530 */
[----:B------:R-:W-:Y:S05]  /*4590*/  @!P2 BRA `(.L_x_34) ;  /* 0x000000000004a947 */ /* 0x000fea0003800000 */
[----:B------:R2:W5:Y:S02]  /*45a0*/  LDG.E.LTC128B.U16 R219, desc[UR48][R12.64+0x2] ;  /* 0x000002300cdb7981 */ /* 0x000564000c1e1520 */
.L_x_34:
[----:B------:R-:W-:Y:S05]  /*45b0*/  BSYNC B1 ;  /* 0x0000000000017941 */ /* 0x000fea0003800000 */
.L_x_33:
[----:B-1----:R-:W3:Y:S01]  /*45c0*/  LDL.LU R225, [R1+0x4c] ;  /* 0x00004c0001e17983 */ /* 0x002ee20000300800 */
[----:B-----5:R-:W-:Y:S01]  /*45d0*/  HADD2.F32 R224, -RZ, R219.H0_H0 ;  /* 0x200000dbffe07230 */ /* 0x020fe20000004100 */
[----:B------:R-:W-:Y:S01]  /*45e0*/  ISETP.GT.AND P3, PT, R3, 0x8, PT ;  /* 0x000000080300780c */ /* 0x000fe20003f64270 */
[----:B------:R-:W-:Y:S01]  /*45f0*/  BSSY B1, `(.L_x_35) ;  /* 0x000000a000017945 */ /* 0x000fe20003800000 */
[----:B------:R-:W-:Y:S02]  /*4600*/  LOP3.LUT R17, R17, 0xfffffffb, RZ, 0xc0, !PT ;  /* 0xfffffffb11117812 */ /* 0x000fe400078ec0ff */
[----:B------:R-:W-:Y:S01]  /*4610*/  FMUL R224, R224, R16 ;  /* 0x00000010e0e07220 */ /* 0x000fe20000400000 */
[----:B------:R-:W-:-:S08]  /*4620*/  ISETP.GT.AND P1, PT, R0, RZ, P3 ;  /* 0x000000ff0000720c */ /* 0x000fd00001f24270 */
[----:B------:R-:W-:Y:S01]  /*4630*/  @P3 LOP3.LUT R17, R17, 0x4, RZ, 0xfc, !PT ;  /* 0x0000000411113812 */ /* 0x000fe200078efcff */
[----:B---3--:R-:W-:-:S05]  /*4640*/  FFMA R224, R225, R2, R224 ;  /* 0x00000002e1e07223 */ /* 0x008fca00000000e0 */
[----:B------:R-:W-:-:S05]  /*4650*/  F2FP.F16.F32.PACK_AB R224, RZ, R224 ;  /* 0x000000e0ffe0723e */ /* 0x000fca00000000ff */
[----:B------:R1:W-:Y:S01]  /*4660*/  @P2 STG.E.U16 desc[UR48][R6.64+0x2], R224 ;  /* 0x000002e006002986 */ /* 0x0003e2000c101530 */
[----:B------:R-:W-:Y:S05]  /*4670*/  @!P1 BRA `(.L_x_36) ;  /* 0x0000000000049947 */ /* 0x000fea0003800000 */
[----:B------:R3:W5:Y:S02]  /*4680*/  LDG.E.LTC128B.U16 R219, desc[UR48][R14.64+0x10] ;  /* 0x000010300edb7981 */ /* 0x000764000c1e1520 */
.L_x_36:
[----:B------:R-:W-:Y:S05]  /*4690*/  BSYNC B1 ;  /* 0x0000000000017941 */ /* 0x000fea0003800000 */
.L_x_35:
[----:B------:R-:W4:Y:S01]  /*46a0*/  LDL.LU R225, [R1+0x50] ;  /* 0x0000500001e17983 */ /* 0x000f220000300800 */
[----:B-1---5:R-:W-:Y:S01]  /*46b0*/  HADD2.F32 R224, -RZ, R219.H0_H0 ;  /* 0x200000dbffe07230 */ /* 0x022fe20000004100 */
[----:B------:R-:W-:Y:S01]  /*46c0*/  ISETP.GT.AND P6, PT, R3, 0x9, PT ;  /* 0x000000090300780c */ /* 0x000fe20003fc4270 */
[----:B------:R-:W-:Y:S01]  /*46d0*/  BSSY B1, `(.L_x_37) ;  /* 0x000000a000017945 */ /* 0x000fe20003800000 */
[----:B------:R-:W-:Y:S02]  /*46e0*/  LOP3.LUT R17, R17, 0xfffffffe, RZ, 0xc0, !PT ;  /* 0xfffffffe11117812 */ /* 0x000fe400078ec0ff */
[----:B------:R-:W-:Y:S01]  /*46f0*/  FMUL R224, R224, R16 ;  /* 0x00000010e0e07220 */ /* 0x000fe20000400000 */
[----:B------:R-:W-:-:S08]  /*4700*/  ISETP.GT.AND P2, PT, R0, RZ, P6 ;  /* 0x000000ff0000720c */ /* 0x000fd00003744270 */
[----:B------:R-:W-:Y:S01]  /*4710*/  @P6 LOP3.LUT R17, R17, 0x1, RZ, 0xfc, !PT ;  /* 0x0000000111116812 */ /* 0x000fe200078efcff */
[----:B----4-:R-:W-:-:S05]  /*4720*/  FFMA R224, R225, R2, R224 ;  /* 0x00000002e1e07223 */ /* 0x010fca00000000e0 */
[----:B------:R-:W-:-:S05]  /*4730*/  F2FP.F16.F32.PACK_AB R224, RZ, R224 ;  /* 0x000000e0ffe0723e */ /* 0x000fca00000000ff */
[----:B------:R1:W-:Y:S01]  /*4740*/  @P1 STG.E.U16 desc[UR48][R4.64+0x10], R224 ;  /* 0x000010e004001986 */ /* 0x0003e2000c101530 */
[----:B------:R-:W-:Y:S05]  /*4750*/  @!P2 BRA `(.L_x_38) ;  /* 0x000000000004a947 */ /* 0x000fea0003800000 */
[----:B------:R4:W5:Y:S02]  /*4760*/  LDG.E.LTC128B.U16 R219, desc[UR48][R14.64+0x12] ;  /* 0x000012300edb7981 */ /* 0x000964000c1e1520 */
.L_x_38:
[----:B------:R-:W-:Y:S05]  /*4770*/  BSYNC B1 ;  /* 0x0000000000017941 */ /* 0x000fea0003800000 */
.L_x_37:
[----:B------:R-:W2:Y:S01]  /*4780*/  LDL.LU R225, [R1+0x54] ;  /* 0x0000540001e17983 */ /* 0x000ea20000300800 */
[----:B-1---5:R-:W-:Y:S01]  /*4790*/  HADD2.F32 R224, -RZ, R219.H0_H0 ;  /* 0x200000dbffe07230 */ /* 0x022fe20000004100 */
[----:B------:R-:W-:Y:S01]  /*47a0*/  ISETP.GT.AND P1, PT, R0, 0x8, P3 ;  /* 0x000000080000780c */ /* 0x000fe20001f24270 */
[----:B------:R-:W-:Y:S03]  /*47b0*/  BSSY B1, `(.L_x_39) ;  /* 0x0000007000017945 */ /* 0x000fe60003800000 */
[----:B------:R-:W-:-:S04]  /*47c0*/  FMUL R224, R224, R16 ;  /* 0x00000010e0e07220 */ /* 0x000fc80000400000 */
[----:B--2---:R-:W-:-:S05]  /*47d0*/  FFMA R224, R225, R2, R224 ;  /* 0x00000002e1e07223 */ /* 0x004fca00000000e0 */
[----:B------:R-:W-:-:S05]  /*47e0*/  F2FP.F16.F32.PACK_AB R224, RZ, R224 ;  /* 0x000000e0ffe0723e */ /* 0x000fca00000000ff */
[----:B------:R1:W-:Y:S01]  /*47f0*/  @P2 STG.E.U16 desc[UR48][R4.64+0x12], R224 ;  /* 0x000012e004002986 */ /* 0x0003e2000c101530 */
[----:B------:R-:W-:Y:S05]  /*4800*/  @!P1 BRA `(.L_x_40) ;  /* 0x0000000000049947 */ /* 0x000fea0003800000 */
[----:B------:R2:W5:Y:S02]  /*4810*/  LDG.E.LTC128B.U16 R219, desc[UR48][R12.64+0x10] ;  /* 0x000010300cdb7981 */ /* 0x000564000c1e1520 */
.L_x_40:
[----:B------:R-:W-:Y:S05]  /*4820*/  BSYNC B1 ;  /* 0x0000000000017941 */ /* 0x000fea0003800000 */
.L_x_39:
[----:B------:R-:W3:Y:S01]  /*4830*/  LDL.LU R225, [R1+0x58] ;  /* 0x0000580001e17983 */ /* 0x000ee20000300800 */
[----:B-1---5:R-:W-:Y:S01]  /*4840*/  HADD2.F32 R224, -RZ, R219.H0_H0 ;  /* 0x200000dbffe07230 */ /* 0x022fe20000004100 */
[----:B------:R-:W-:Y:S01]  /*4850*/  ISETP.GT.AND P2, PT, R0, 0x8, P6 ;  /* 0x000000080000780c */ /* 0x000fe20003744270 */
[----:B------:R-:W-:Y:S03]  /*4860*/  BSSY B1, `(.L_x_41) ;  /* 0x0000007000017945 */ /* 0x000fe60003800000 */
[----:B------:R-:W-:-:S04]  /*4870*/  FMUL R224, R224, R16 ;  /* 0x00000010e0e07220 */ /* 0x000fc80000400000 */
[----:B---3--:R-:W-:-:S05]  /*4880*/  FFMA R224, R225, R2, R224 ;  /* 0x00000002e1e07223 */ /* 0x008fca00000000e0 */
[----:B------:R-:W-:-:S05]  /*4890*/  F2FP.F16.F32.PACK_AB R224, RZ, R224 ;  /* 0x000000e0ffe0723e */ /* 0x000fca00000000ff */
[----:B------:R1:W-:Y:S01]  /*48a0*/  @P1 STG.E.U16 desc[UR48][R6.64+0x10], R224 ;  /* 0x000010e006001986 */ /* 0x0003e2000c101530 */
[----:B------:R-:W-:Y:S05]  /*48b0*/  @!P2 BRA `(.L_x_42) ;  /* 0x000000000004a947 */ /* 0x000fea0003800000 */
[----:B------:R3:W5:Y:S02]  /*48c0*/  LDG.E.LTC128B.U16 R219, desc[UR48][R12.64+0x12] ;  /* 0x000012300cdb7981 */ /* 0x000764000c1e1520 */
.L_x_42:
[----:B------:R-:W-:Y:S05]  /*48d0*/  BSYNC B1 ;  /* 0x0000000000017941 */ /* 0x000fea0003800000 */
.L_x_41:
[----:B------:R-:W2:Y:S01]  /*48e0*/  LDL.LU R225, [R1+0x5c] ;  /* 0x00005c0001e17983 */ /* 0x000ea20000300800 */
[----:B-1---5:R-:W-:Y:S01]  /*48f0*/  HADD2.F32 R224, -RZ, R219.H0_H0 ;  /* 0x200000dbffe07230 */ /* 0x022fe20000004100 */
[----:B------:R-:W-:Y:S01]  /*4900*/  ISETP.GT.AND P4, PT, R3, 0x10, PT ;  /* 0x000000100300780c */ /* 0x000fe20003f84270 */
[----:B------:R-:W-:Y:S01]  /*4910*/  BSSY B1, `(.L_x_43) ;  /* 0x0000009000017945 */ /* 0x000fe20003800000 */
[----:B------:R-:W-:Y:S02]  /*4920*/  PRMT R227, R219, 0x7610, R227 ;  /* 0x00007610dbe37816 */ /* 0x000fe400000000e3 */
[----:B------:R-:W-:Y:S01]  /*4930*/  FMUL R224, R224, R16 ;  /* 0x00000010e0e07220 */ /* 0x000fe20000400000 */
[----:B------:R-:W-:-:S03]  /*4940*/  ISETP.GT.AND P1, PT, R0, RZ, P4 ;  /* 0x000000ff0000720c */ /* 0x000fc60002724270 */
[----:B--2---:R-:W-:-:S05]  /*4950*/  FFMA R224, R225, R2, R224 ;  /* 0x00000002e1e07223 */ /* 0x004fca00000000e0 */
[----:B------:R-:W-:-:S05]  /*4960*/  F2FP.F16.F32.PACK_AB R224, RZ, R224 ;  /* 0x000000e0ffe0723e */ /* 0x000fca00000000ff */
[----:B------:R1:W-:Y:S01]  /*4970*/  @P2 STG.E.U16 desc[UR48][R6.64+0x12], R224 ;  /* 0x000012e006002986 */ /* 0x0003e2000c101530 */
[----:B------:R-:W-:Y:S05]  /*4980*/  @!P1 BRA `(.L_x_44) ;  /* 0x0000000000049947 */ /* 0x000fea0003800000 */
[----:B------:R2:W5:Y:S02]  /*4990*/  LDG.E.LTC128B.U16 R227, desc[UR48][R14.64+0x20] ;  /* 0x000020300ee37981 */ /* 0x000564000c1e1520 */
.L_x_44:
[----:B------:R-:W-:Y:S05]  /*49a0*/  BSYNC B1 ;  /* 0x0000000000017941 */ /* 0x000fea0003800000 */
.L_x_43:
[----:B-1----:R-:W3:Y:S01]  /*49b0*/  LDL.LU R224, [R1+0x60] ;  /* 0x0000600001e07983 */ /* 0x002ee20000300800 */
[----:B-----5:R-:W-:-:S05]  /*49c0*/  HADD2.F32 R219, -RZ, R227.H0_H0 ;  /* 0x200000e3ffdb7230 */ /* 0x020fca0000004100 */
[----:B------:R-:W-:-:S04]  /*49d0*/  FMUL R219, R219, R16 ;  /* 0x00000010dbdb7220 */ /* 0x000fc80000400000 */
[----:B---3--:R-:W-:-:S05]  /*49e0*/  FFMA R219, R224, R2, R219 ;  /* 0x00000002e0db7223 */ /* 0x008fca00000000db */
[----:B------:R-:W-:-:S05]  /*49f0*/  F2FP.F16.F32.PACK_AB R219, RZ, R219 ;  /* 0x000000dbffdb723e */ /* 0x000fca00000000ff */
[----:B------:R1:W-:Y:S02]  /*4a00*/  @P1 STG.E.U16 desc[UR48][R4.64+0x20], R219 ;  /* 0x000020db04001986 */ /* 0x0003e4000c101530 */
[----:B-1----:R-:W-:-:S05]  /*4a10*/  IADD3 R219, P1, R20, 0x80, RZ ;  /* 0x0000008014db7810 */ /* 0x002fca0007f3e0ff */
[----:B------:R-:W-:Y:S02]  /*4a20*/  IMAD.X R20, RZ, RZ, R21, P1 ;  /* 0x000000ffff147224 */ /* 0x000fe400008e0615 */
[----:B------:R-:W-:-:S04]  /*4a30*/  IMAD.WIDE.U32 R228, R219, R10, R222 ;  /* 0x0000000adbe47225 */ /* 0x000fc800078e00de */
[-C--:B------:R-:W-:Y:S02]  /*4a40*/  IMAD R20, R20, R10.reuse, RZ ;  /* 0x0000000a14147224 */ /* 0x080fe400078e02ff */
[----:B------:R-:W-:-:S04]  /*4a50*/  IMAD.WIDE.U32 R222, R219, R10, R216 ;  /* 0x0000000adbde7225 */ /* 0x000fc800078e00d8 */
[C---:B------:R-:W-:Y:S02]  /*4a60*/  IMAD R221, R219.reuse, R11, R20 ;  /* 0x0000000bdbdd7224 */ /* 0x040fe400078e0214 */
[----:B------:R-:W-:Y:S02]  /*4a70*/  IMAD.WIDE.U32 R20, R219, R10, R22 ;  /* 0x0000000adb147225 */ /* 0x000fe400078e0016 */
[----:B------:R-:W3:Y:S01]  /*4a80*/  LDL.LU R219, [R1+0x84] ;  /* 0x0000840001db7983 */ /* 0x000ee20000300800 */
[----:B------:R-:W-:Y:S01]  /*4a90*/  LEA R224, P1, R222, R8, 0x1 ;  /* 0x00000008dee07211 */ /* 0x000fe200078208ff */
[----:B------:R-:W-:Y:S01]  /*4aa0*/  IMAD.IADD R11, R221, 0x1, R21 ;  /* 0x00000001dd0b7824 */ /* 0x000fe200078e0215 */
[----:B------:R-:W-:Y:S01]  /*4ab0*/  ISETP.GT.AND P3, PT, R3, 0x11, PT ;  /* 0x000000110300780c */ /* 0x000fe20003f64270 */
[----:B------:R-:W-:Y:S01]  /*4ac0*/  IMAD.MOV.U32 R10, RZ, RZ, R20 ;  /* 0x000000ffff0a7224 */ /* 0x000fe200078e0014 */
[----:B------:R-:W-:Y:S01]  /*4ad0*/  BSSY B1, `(.L_x_45) ;  /* 0x0000016000017945 */ /* 0x000fe20003800000 */
[----:B------:R-:W-:-:S02]  /*4ae0*/  IMAD.IADD R216, R221, 0x1, R229 ;  /* 0x00000001ddd87824 */ /* 0x000fc400078e02e5 */
[----:B---3--:R-:W-:-:S04]  /*4af0*/  IMAD.WIDE.U32 R20, R219, R218, R10 ;  /* 0x000000dadb147225 */ /* 0x008fc800078e000a */
[----:B------:R-:W-:Y:S02]  /*4b00*/  IMAD.IADD R10, R223, 0x1, R221 ;  /* 0x00000001df0a7824 */ /* 0x000fe400078e02dd */
[----:B------:R-:W-:-:S03]  /*4b10*/  IMAD.IADD R11, R226, 0x1, R21 ;  /* 0x00000001e20b7824 */ /* 0x000fc600078e0215 */
[----:B------:R-:W-:Y:S02]  /*4b20*/  LEA.HI.X R225, R222, R9, R10, 0x1, P1 ;  /* 0x00000009dee17211 */ /* 0x000fe400008f0c0a */
[----:B------:R-:W-:-:S04]  /*4b30*/  LEA R10, P1, R20, R8, 0x1 ;  /* 0x00000008140a7211 */ /* 0x000fc800078208ff */
[----:B------:R-:W-:Y:S02]  /*4b40*/  LEA.HI.X R11, R20, R9, R11, 0x1, P1 ;  /* 0x00000009140b7211 */ /* 0x000fe400008f0c0b */
[----:B------:R-:W-:-:S05]  /*4b50*/  IADD3 R20, P1, R22, R228, RZ ;  /* 0x000000e416147210 */ /* 0x000fca0007f3e0ff */
[----:B------:R-:W-:Y:S01]  /*4b60*/  IMAD.X R21, R23, 0x1, R216, P1 ;  /* 0x0000000117157824 */ /* 0x000fe200008e06d8 */
[----:B------:R-:W-:Y:S01]  /*4b70*/  IADD3 R220, P1, R220, R228, RZ ;  /* 0x000000e4dcdc7210 */ /* 0x000fe20007f3e0ff */
[----:B------:R-:W-:Y:S01]  /*4b80*/  IMAD.WIDE.U32 R218, R219, R218, R20 ;  /* 0x000000dadbda7225 */ /* 0x000fe200078e0014 */
[----:B------:R-:W-:-:S03]  /*4b90*/  PRMT R20, R227, 0x7610, R20 ;  /* 0x00007610e3147816 */ /* 0x000fc60000000014 */
[----:B------:R-:W-:Y:S01]  /*4ba0*/  IMAD.X R217, R216, 0x1, R217, P1 ;  /* 0x00000001d8d97824 */ /* 0x000fe200008e06d9 */
[----:B------:R-:W-:Y:S01]  /*4bb0*/  LEA R216, P1, R220, R8, 0x1 ;  /* 0x00000008dcd87211 */ /* 0x000fe200078208ff */
[----:B------:R-:W-:-:S03]  /*4bc0*/  IMAD.IADD R226, R226, 0x1, R219 ;  /* 0x00000001e2e27824 */ /* 0x000fc600078e02db */
[----:B------:R-:W-:Y:S02]  /*4bd0*/  LEA.HI.X R217, R220, R9, R217, 0x1, P1 ;  /* 0x00000009dcd97211 */ /* 0x000fe400008f0cd9 */
[----:B------:R-:W-:-:S04]  /*4be0*/  LEA R8, P1, R218, R8, 0x1 ;  /* 0x00000008da087211 */ /* 0x000fc800078208ff */
[----:B------:R-:W-:Y:S02]  /*4bf0*/  LEA.HI.X R9, R218, R9, R226, 0x1, P1 ;  /* 0x00000009da097211 */ /* 0x000fe400008f0ce2 */
[----:B------:R-:W-:-:S13]  /*4c00*/  ISETP.GT.AND P1, PT, R0, RZ, P3 ;  /* 0x000000ff0000720c */ /* 0x000fda0001f24270 */
[----:B------:R-:W-:Y:S05]  /*4c10*/  @!P1 BRA `(.L_x_46) ;  /* 0x0000000000049947 */ /* 0x000fea0003800000 */
[----:B------:R1:W5:Y:S02]  /*4c20*/  LDG.E.LTC128B.U16 R20, desc[UR48][R14.64+0x22] ;  /* 0x000022300e147981 */ /* 0x000364000c1e1520 */
.L_x_46:
[----:B------:R-:W-:Y:S05]  /*4c30*/  BSYNC B1 ;  /* 0x0000000000017941 */ /* 0x000fea0003800000 */
.L_x_45:
[----:B------:R-:W3:Y:S01]  /*4c40*/  LDL.LU R22, [R1+0x64] ;  /* 0x0000640001167983 */ /* 0x000ee20000300800 */
[----:B-----5:R-:W-:Y:S01]  /*4c50*/  HADD2.F32 R21, -RZ, R20.H0_H0 ;  /* 0x20000014ff157230 */ /* 0x020fe20000004100 */
[----:B------:R-:W-:Y:S04]  /*4c60*/  BSSY B1, `(.L_x_47) ;  /* 0x0000008000017945 */ /* 0x000fe80003800000 */
[----:B------:R-:W-:-:S04]  /*4c70*/  FMUL R21, R21, R16 ;  /* 0x0000001015157220 */ /* 0x000fc80000400000 */
[----:B---3--:R-:W-:-:S05]  /*4c80*/  FFMA R21, R22, R2, R21 ;  /* 0x0000000216157223 */ /* 0x008fca0000000015 */
[----:B------:R-:W-:-:S05]  /*4c90*/  F2FP.F16.F32.PACK_AB R21, RZ, R21 ;  /* 0x00000015ff15723e */ /* 0x000fca00000000ff */
[----:B------:R3:W-:Y:S01]  /*4ca0*/  @P1 STG.E.U16 desc[UR48][R4.64+0x22], R21 ;  /* 0x0000221504001986 */ /* 0x0007e2000c101530 */
[----:B------:R-:W-:-:S13]  /*4cb0*/  ISETP.GT.AND P1, PT, R0, 0x8, P4 ;  /* 0x000000080000780c */ /* 0x000fda0002724270 */
[----:B---3--:R-:W-:Y:S05]  /*4cc0*/  @!P1 BRA `(.L_x_48) ;  /* 0x0000000000049947 */ /* 0x008fea0003800000 */
[----:B------:R3:W5:Y:S02]  /*4cd0*/  LDG.E.LTC128B.U16 R20, desc[UR48][R12.64+0x20] ;  /* 0x000020300c147981 */ /* 0x000764000c1e1520 */
.L_x_48:
[----:B------:R-:W-:Y:S05]  /*4ce0*/  BSYNC B1 ;  /* 0x0000000000017941 */ /* 0x000fea0003800000 */
.L_x_47:
[----:B------:R-:W2:Y:S01]  /*4cf0*/  LDL.LU R22, [R1+0x68] ;  /* 0x0000680001167983 */ /* 0x000ea20000300800 */
[----:B-----5:R-:W-:Y:S01]  /*4d00*/  HADD2.F32 R21, -RZ, R20.H0_H0 ;  /* 0x20000014ff157230 */ /* 0x020fe20000004100 */
[----:B------:R-:W-:Y:S04]  /*4d10*/  BSSY B1, `(.L_x_49) ;  /* 0x0000008000017945 */ /* 0x000fe80003800000 */
[----:B------:R-:W-:-:S04]  /*4d20*/  FMUL R21, R21, R16 ;  /* 0x0000001015157220 */ /* 0x000fc80000400000 */
[----:B--2---:R-:W-:-:S05]  /*4d30*/  FFMA R21, R22, R2, R21 ;  /* 0x0000000216157223 */ /* 0x004fca0000000015 */
[----:B------:R-:W-:-:S05]  /*4d40*/  F2FP.F16.F32.PACK_AB R21, RZ, R21 ;  /* 0x00000015ff15723e */ /* 0x000fca00000000ff */
[----:B------:R2:W-:Y:S01]  /*4d50*/  @P1 STG.E.U16 desc[UR48][R6.64+0x20], R21 ;  /* 0x0000201506001986 */ /* 0x0005e2000c101530 */
[----:B------:R-:W-:-:S13]  /*4d60*/  ISETP.GT.AND P1, PT, R0, 0x8, P3 ;  /* 0x000000080000780c */ /* 0x000fda0001f24270 */
[----:B--2---:R-:W-:Y:S05]  /*4d70*/  @!P1 BRA `(.L_x_50) ;  /* 0x0000000000049947 */ /* 0x004fea0003800000 */
[----:B------:R2:W5:Y:S02]  /*4d80*/  LDG.E.LTC128B.U16 R20, desc[UR48][R12.64+0x22] ;  /* 0x000022300c147981 */ /* 0x000564000c1e1520 */
.L_x_50:
[----:B------:R-:W-:Y:S05]  /*4d90*/  BSYNC B1 ;  /* 0x0000000000017941 */ /* 0x000fea0003800000 */
.L_x_49:
[----:B------:R-:W3:Y:S01]  /*4da0*/  LDL.LU R22, [R1+0x6c] ;  /* 0x00006c0001167983 */ /* 0x000ee20000300800 */
[----:B-----5:R-:W-:Y:S01]  /*4db0*/  HADD2.F32 R21, -RZ, R20.H0_H0 ;  /* 0x20000014ff157230 */ /* 0x020fe20000004100 */
[----:B------:R-:W-:Y:S01]  /*4dc0*/  ISETP.GT.AND P2, PT, R3, 0x18, PT ;  /* 0x000000180300780c */ /* 0x000fe20003f44270 */
[----:B------:R-:W-:Y:S03]  /*4dd0*/  BSSY B1, `(.L_x_51) ;  /* 0x0000008000017945 */ /* 0x000fe60003800000 */
[----:B------:R-:W-:-:S04]  /*4de0*/  FMUL R21, R21, R16 ;  /* 0x0000001015157220 */ /* 0x000fc80000400000 */
[----:B---3--:R-:W-:-:S05]  /*4df0*/  FFMA R21, R22, R2, R21 ;  /* 0x0000000216157223 */ /* 0x008fca0000000015 */
[----:B------:R-:W-:-:S05]  /*4e00*/  F2FP.F16.F32.PACK_AB R21, RZ, R21 ;  /* 0x00000015ff15723e */ /* 0x000fca00000000ff */
[----:B------:R3:W-:Y:S01]  /*4e10*/  @P1 STG.E.U16 desc[UR48][R6.64+0x22], R21 ;  /* 0x0000221506001986 */ /* 0x0007e2000c101530 */
[----:B------:R-:W-:-:S13]  /*4e20*/  ISETP.GT.AND P1, PT, R0, RZ, P2 ;  /* 0x000000ff0000720c */ /* 0x000fda0001724270 */
[----:B---3--:R-:W-:Y:S05]  /*4e30*/  @!P1 BRA `(.L_x_52) ;  /* 0x0000000000049947 */ /* 0x008fea0003800000 */
[----:B------:R3:W5:Y:S02]  /*4e40*/  LDG.E.LTC128B.U16 R20, desc[UR48][R14.64+0x30] ;  /* 0x000030300e147981 */ /* 0x000764000c1e1520 */
.L_x_52:
[----:B------:R-:W-:Y:S05]  /*4e50*/  BSYNC B1 ;  /* 0x0000000000017941 */ /* 0x000fea0003800000 */
.L_x_51:
[----:B------:R-:W2:Y:S01]  /*4e60*/  LDL.LU R22, [R1+0x70] ;  /* 0x0000700001167983 */ /* 0x000ea20000300800 */
[----:B-----5:R-:W-:Y:S01]  /*4e70*/  HADD2.F32 R21, -RZ, R20.H0_H0 ;  /* 0x20000014ff157230 */ /* 0x020fe20000004100 */
[----:B------:R-:W-:Y:S04]  /*4e80*/  BSSY B1, `(.L_x_53) ;  /* 0x0000009000017945 */ /* 0x000fe80003800000 */
[----:B------:R-:W-:-:S04]  /*4e90*/  FMUL R21, R21, R16 ;  /* 0x0000001015157220 */ /* 0x000fc80000400000 */
[----:B--2---:R-:W-:-:S05]  /*4ea0*/  FFMA R21, R22, R2, R21 ;  /* 0x0000000216157223 */ /* 0x004fca0000000015 */
[----:B------:R-:W-:-:S05]  /*4eb0*/  F2FP.F16.F32.PACK_AB R21, RZ, R21 ;  /* 0x00000015ff15723e */ /* 0x000fca00000000ff */
[----:B------:R2:W-:Y:S01]  /*4ec0*/  @P1 STG.E.U16 desc[UR48][R4.64+0x30], R21 ;  /* 0x0000301504001986 */ /* 0x0005e2000c101530 */
[----:B------:R-:W-:-:S04]  /*4ed0*/  ISETP.GT.AND P1, PT, R3, 0x19, PT ;  /* 0x000000190300780c */ /* 0x000fc80003f24270 */
[----:B------:R-:W-:-:S13]  /*4ee0*/  ISETP.GT.AND P5, PT, R0, RZ, P1 ;  /* 0x000000ff0000720c */ /* 0x000fda0000fa4270 */
[----:B--2---:R-:W-:Y:S05]  /*4ef0*/  @!P5 BRA `(.L_x_54) ;  /* 0x000000000004d947 */ /* 0x004fea0003800000 */
[----:B------:R2:W5:Y:S02]  /*4f00*/  LDG.E.LTC128B.U16 R20, desc[UR48][R14.64+0x32] ;  /* 0x000032300e147981 */ /* 0x000564000c1e1520 */
.L_x_54:
[----:B------:R-:W-:Y:S05]  /*4f10*/  BSYNC B1 ;  /* 0x0000000000017941 */ /* 0x000fea0003800000 */
.L_x_53:
        /* <DEDUP_REMOVED lines=10> */
.L_x_56:
[----:B------:R-:W-:Y:S05]  /*4fc0*/  BSYNC B1 ;  /* 0x0000000000017941 */ /* 0x000fea0003800000 */
.L_x_55:
        /* <DEDUP_REMOVED lines=10> */
.L_x_58:
[----:B------:R-:W-:Y:S05]  /*5070*/  BSYNC B1 ;  /* 0x0000000000017941 */ /* 0x000fea0003800000 */
.L_x_57:
[----:B------:R-:W3:Y:S01]  /*5080*/  LDL.LU R218, [R1+0x7c] ;  /* 0x00007c0001da7983 */ /* 0x000ee20000300800 */
[----:B-----5:R-:W-:Y:S02]  /*5090*/  HADD2.F32 R21, -RZ, R20.H0_H0 ;  /* 0x20000014ff157230 */ /* 0x020fe40000004100 */
[----:B------:R-:W-:Y:S01]  /*50a0*/  IMAD.SHL.U32 R219, R18, 0x100, RZ ;  /* 0x0000010012db7824 */ /* 0x000fe200078e00ff */
[----:B------:R-:W-:Y:S01]  /*50b0*/  PRMT R22, R20, 0x7610, R22 ;  /* 0x0000761014167816 */ /* 0x000fe20000000016 */
[----:B------:R-:W4:Y:S01]  /*50c0*/  LDL.LU R23, [R1] ;  /* 0x0000000001177983 */ /* 0x000f220000300800 */
[----:B------:R-:W-:-:S04]  /*50d0*/  FMUL R21, R21, R16 ;  /* 0x0000001015157220 */ /* 0x000fc80000400000 */
[----:B---3--:R-:W-:Y:S01]  /*50e0*/  FFMA R21, R218, R2, R21 ;  /* 0x00000002da157223 */ /* 0x008fe20000000015 */
[----:B------:R-:W-:-:S04]  /*50f0*/  SHF.L.U64.HI R218, R18, 0x8, R19 ;  /* 0x0000000812da7819 */ /* 0x000fc80000010213 */
[----:B------:R-:W-:-:S05]  /*5100*/  F2FP.F16.F32.PACK_AB R21, RZ, R21 ;  /* 0x00000015ff15723e */ /* 0x000fca00000000ff */
[----:B------:R3:W-:Y:S01]  /*5110*/  @P5 STG.E.U16 desc[UR48][R6.64+0x32], R21 ;  /* 0x0000321506005986 */ /* 0x0007e2000c101530 */
[----:B------:R-:W-:-:S05]  /*5120*/  IADD3 R18, P5, R219, R4, RZ ;  /* 0x00000004db127210 */ /* 0x000fca0007fbe0ff */
[----:B------:R-:W-:Y:S01]  /*5130*/  IMAD.X R19, R218, 0x1, R5, P5 ;  /* 0x00000001da137824 */ /* 0x000fe200028e0605 */
[----:B------:R-:W-:-:S13]  /*5140*/  ISETP.GT.AND P5, PT, R0, 0x80, P0 ;  /* 0x000000800000780c */ /* 0x000fda00007a4270 */
[----:B------:R-:W2:Y:S01]  /*5150*/  @P5 LDG.E.LTC128B.U16 R22, desc[UR48][R224.64] ;  /* 0x00000030e0165981 */ /* 0x000ea2000c1e1520 */
[----:B------:R-:W-:Y:S01]  /*5160*/  BSSY B1, `(.L_x_59) ;  /* 0x000000a000017945 */ /* 0x000fe20003800000 */
[----:B--2---:R-:W-:-:S05]  /*5170*/  HADD2.F32 R20, -RZ, R22.H0_H0 ;  /* 0x20000016ff147230 */ /* 0x004fca0000004100 */
[----:B------:R-:W-:-:S04]  /*5180*/  FMUL R20, R20, R16 ;  /* 0x0000001014147220 */ /* 0x000fc80000400000 */
[----:B----4-:R-:W-:-:S05]  /*5190*/  FFMA R20, R23, R2, R20 ;  /* 0x0000000217147223 */ /* 0x010fca0000000014 */
[----:B------:R-:W-:-:S05]  /*51a0*/  F2FP.F16.F32.PACK_AB R20, RZ, R20 ;  /* 0x00000014ff14723e */ /* 0x000fca00000000ff */
[----:B------:R3:W-:Y:S01]  /*51b0*/  @P5 STG.E.U16 desc[UR48][R18.64], R20 ;  /* 0x0000001412005986 */ /* 0x0007e2000c101530 */
[----:B------:R-:W-:-:S04]  /*51c0*/  LOP3.LUT P5, RZ, R17, 0x2, RZ, 0xc0, !PT ;  /* 0x0000000211ff7812 */ /* 0x000fc800078ac0ff */
[----:B------:R-:W-:-:S13]  /*51d0*/  ISETP.GT.AND P5, PT, R0, 0x80, P5 ;  /* 0x000000800000780c */ /* 0x000fda0002fa4270 */
[----:B---3--:R-:W-:Y:S05]  /*51e0*/  @!P5 BRA `(.L_x_60) ;  /* 0x000000000004d947 */ /* 0x008fea0003800000 */
[----:B------:R2:W5:Y:S02]  /*51f0*/  LDG.E.LTC128B.U16 R22, desc[UR48][R10.64+0x2] ;  /* 0x000002300a167981 */ /* 0x000564000c1e1520 */
.L_x_60:
[----:B------:R-:W-:Y:S05]  /*5200*/  BSYNC B1 ;  /* 0x0000000000017941 */ /* 0x000fea0003800000 */
.L_x_59:
[----:B------:R-:W3:Y:S04]  /*5210*/  LDL.LU R21, [R1+0x4] ;  /* 0x0000040001157983 */ /* 0x000ee80000300800 */
[----:B------:R-:W4:Y:S04]  /*5220*/  LDL R221, [R1+0x44] ;  /* 0x0000440001dd7983 */ /* 0x000f280000100800 */
[----:B------:R-:W2:Y:S01]  /*5230*/  LDL R220, [R1+0x40] ;  /* 0x0000400001dc7983 */ /* 0x000ea20000100800 */
[----:B-----5:R-:W-:Y:S01]  /*5240*/  HADD2.F32 R20, -RZ, R22.H0_H0 ;  /* 0x20000016ff147230 */ /* 0x020fe20000004100 */
[----:B------:R-:W-:Y:S01]  /*5250*/  ISETP.GT.AND P0, PT, R0, 0x88, P0 ;  /* 0x000000880000780c */ /* 0x000fe20000704270 */
[----:B------:R-:W-:Y:S03]  /*5260*/  BSSY B1, `(.L_x_61) ;  /* 0x0000009000017945 */ /* 0x000fe60003800000 */
[----:B------:R-:W-:-:S04]  /*5270*/  FMUL R20, R20, R16 ;  /* 0x0000001014147220 */ /* 0x000fc80000400000 */
[----:B---3--:R-:W-:-:S05]  /*5280*/  FFMA R20, R21, R2, R20 ;  /* 0x0000000215147223 */ /* 0x008fca0000000014 */
[----:B------:R-:W-:-:S05]  /*5290*/  F2FP.F16.F32.PACK_AB R20, RZ, R20 ;  /* 0x00000014ff14723e */ /* 0x000fca00000000ff */
[----:B------:R4:W-:Y:S02]  /*52a0*/  @P5 STG.E.U16 desc[UR48][R18.64+0x2], R20 ;  /* 0x0000021412005986 */ /* 0x0009e4000c101530 */
[----:B----4-:R-:W-:-:S05]  /*52b0*/  IADD3 R20, P5, R18, R221, RZ ;  /* 0x000000dd12147210 */ /* 0x010fca0007fbe0ff */
[----:B--2---:R-:W-:Y:S01]  /*52c0*/  IMAD.X R21, R19, 0x1, R220, P5 ;  /* 0x0000000113157824 */ /* 0x004fe200028e06dc */
[----:B------:R-:W-:Y:S07]  /*52d0*/  @!P0 BRA `(.L_x_62) ;  /* 0x0000000000048947 */ /* 0x000fee0003800000 */
[----:B------:R2:W5:Y:S02]  /*52e0*/  LDG.E.LTC128B.U16 R22, desc[UR48][R216.64] ;  /* 0x00000030d8167981 */ /* 0x000564000c1e1520 */
.L_x_62:
[----:B------:R-:W-:Y:S05]  /*52f0*/  BSYNC B1 ;  /* 0x0000000000017941 */ /* 0x000fea0003800000 */
.L_x_61:
[----:B--2---:R-:W2:Y:S01]  /*5300*/  LDL.LU R216, [R1+0x8] ;  /* 0x0000080001d87983 */ /* 0x004ea20000300800 */
[----:B-----5:R-:W-:Y:S01]  /*5310*/  HADD2.F32 R23, -RZ, R22.H0_H0 ;  /* 0x20000016ff177230 */ /* 0x020fe20000004100 */
[----:B------:R-:W-:Y:S01]  /*5320*/  LOP3.LUT P5, RZ, R17, 0x2, RZ, 0xc0, !PT ;  /* 0x0000000211ff7812 */ /* 0x000fe200078ac0ff */
[----:B------:R-:W-:Y:S03]  /*5330*/  BSSY B1, `(.L_x_63) ;  /* 0x0000008000017945 */ /* 0x000fe60003800000 */
[----:B------:R-:W-:-:S04]  /*5340*/  FMUL R23, R23, R16 ;  /* 0x0000001017177220 */ /* 0x000fc80000400000 */
[----:B--2---:R-:W-:-:S05]  /*5350*/  FFMA R23, R216, R2, R23 ;  /* 0x00000002d8177223 */ /* 0x004fca0000000017 */
[----:B------:R-:W-:-:S05]  /*5360*/  F2FP.F16.F32.PACK_AB R23, RZ, R23 ;  /* 0x00000017ff17723e */ /* 0x000fca00000000ff */
[----:B------:R2:W-:Y:S01]  /*5370*/  @P0 STG.E.U16 desc[UR48][R20.64], R23 ;  /* 0x0000001714000986 */ /* 0x0005e2000c101530 */
[----:B------:R-:W-:-:S13]  /*5380*/  ISETP.GT.AND P0, PT, R0, 0x88, P5 ;  /* 0x000000880000780c */ /* 0x000fda0002f04270 */
[----:B--2---:R-:W-:Y:S05]  /*5390*/  @!P0 BRA `(.L_x_64) ;  /* 0x0000000000048947 */ /* 0x004fea0003800000 */
[----:B------:R2:W5:Y:S02]  /*53a0*/  LDG.E.LTC128B.U16 R22, desc[UR48][R8.64+0x2] ;  /* 0x0000023008167981 */ /* 0x000564000c1e1520 */
.L_x_64:
[----:B------:R-:W-:Y:S05]  /*53b0*/  BSYNC B1 ;  /* 0x0000000000017941 */ /* 0x000fea0003800000 */
.L_x_63:
[----:B------:R-:W3:Y:S01]  /*53c0*/  LDL.LU R216, [R1+0xc] ;  /* 0x00000c0001d87983 */ /* 0x000ee20000300800 */
[----:B-----5:R-:W-:Y:S01]  /*53d0*/  HADD2.F32 R23, -RZ, R22.H0_H0 ;  /* 0x20000016ff177230 */ /* 0x020fe20000004100 */
[----:B------:R-:W-:Y:S01]  /*53e0*/  LOP3.LUT P5, RZ, R17, 0x4, RZ, 0xc0, !PT ;  /* 0x0000000411ff7812 */ /* 0x000fe200078ac0ff */
[----:B------:R-:W-:Y:S03]  /*53f0*/  BSSY B1, `(.L_x_65) ;  /* 0x0000008000017945 */ /* 0x000fe60003800000 */
[----:B------:R-:W-:-:S04]  /*5400*/  FMUL R23, R23, R16 ;  /* 0x0000001017177220 */ /* 0x000fc80000400000 */
[----:B---3--:R-:W-:-:S05]  /*5410*/  FFMA R23, R216, R2, R23 ;  /* 0x00000002d8177223 */ /* 0x008fca0000000017 */
[----:B------:R-:W-:-:S05]  /*5420*/  F2FP.F16.F32.PACK_AB R23, RZ, R23 ;  /* 0x00000017ff17723e */ /* 0x000fca00000000ff */
[----:B------:R3:W-:Y:S01]  /*5430*/  @P0 STG.E.U16 desc[UR48][R20.64+0x2], R23 ;  /* 0x0000021714000986 */ /* 0x0007e2000c101530 */
[----:B------:R-:W-:-:S13]  /*5440*/  ISETP.GT.AND P0, PT, R0, 0x80, P5 ;  /* 0x000000800000780c */ /* 0x000fda0002f04270 */
[----:B---3--:R-:W-:Y:S05]  /*5450*/  @!P0 BRA `(.L_x_66) ;  /* 0x0000000000048947 */ /* 0x008fea0003800000 */
[----:B------:R3:W5:Y:S02]  /*5460*/  LDG.E.LTC128B.U16 R22, desc[UR48][R10.64+0x10] ;  /* 0x000010300a167981 */ /* 0x000764000c1e1520 */
.L_x_66:
[----:B------:R-:W-:Y:S05]  /*5470*/  BSYNC B1 ;  /* 0x0000000000017941 */ /* 0x000fea0003800000 */
.L_x_65:
[----:B------:R-:W4:Y:S01]  /*5480*/  LDL.LU R216, [R1+0x10] ;  /* 0x0000100001d87983 */ /* 0x000f220000300800 */
[----:B-----5:R-:W-:Y:S01]  /*5490*/  HADD2.F32 R23, -RZ, R22.H0_H0 ;  /* 0x20000016ff177230 */ /* 0x020fe20000004100 */
[----:B------:R-:W-:Y:S04]  /*54a0*/  BSSY B1, `(.L_x_67) ;  /* 0x0000008000017945 */ /* 0x000fe80003800000 */
[----:B------:R-:W-:-:S04]  /*54b0*/  FMUL R23, R23, R16 ;  /* 0x0000001017177220 */ /* 0x000fc80000400000 */
[----:B----4-:R-:W-:-:S05]  /*54c0*/  FFMA R23, R216, R2, R23 ;  /* 0x00000002d8177223 */ /* 0x010fca0000000017 */
[----:B------:R-:W-:-:S05]  /*54d0*/  F2FP.F16.F32.PACK_AB R23, RZ, R23 ;  /* 0x00000017ff17723e */ /* 0x000fca00000000ff */
[----:B------:R4:W-:Y:S01]  /*54e0*/  @P0 STG.E.U16 desc[UR48][R18.64+0x10], R23 ;  /* 0x0000101712000986 */ /* 0x0009e2000c101530 */
[----:B------:R-:W-:-:S13]  /*54f0*/  ISETP.GT.AND P0, PT, R0, 0x80, P6 ;  /* 0x000000800000780c */ /* 0x000fda0003704270 */
[----:B----4-:R-:W-:Y:S05]  /*5500*/  @!P0 BRA `(.L_x_68) ;  /* 0x0000000000048947 */ /* 0x010fea0003800000 */
[----:B------:R4:W5:Y:S02]  /*5510*/  LDG.E.LTC128B.U16 R22, desc[UR48][R10.64+0x12] ;  /* 0x000012300a167981 */ /* 0x000964000c1e1520 */
.L_x_68:
[----:B------:R-:W-:Y:S05]  /*5520*/  BSYNC B1 ;  /* 0x0000000000017941 */ /* 0x000fea0003800000 */
.L_x_67:
        /* <DEDUP_REMOVED lines=10> */
.L_x_70:
[----:B------:R-:W-:Y:S05]  /*55d0*/  BSYNC B1 ;  /* 0x0000000000017941 */ /* 0x000fea0003800000 */
.L_x_69:
[----:B------:R-:W3:Y:S01]  /*55e0*/  LDL.LU R216, [R1+0x18] ;  /* 0x0000180001d87983 */ /* 0x000ee20000300800 */
[----:B-----5:R-:W-:Y:S01]  /*55f0*/  HADD2.F32 R23, -RZ, R22.H0_H0 ;  /* 0x20000016ff177230 */ /* 0x020fe20000004100 */
        /* <DEDUP_REMOVED lines=8> */
.L_x_72:
[----:B------:R-:W-:Y:S05]  /*5680*/  BSYNC B1 ;  /* 0x0000000000017941 */ /* 0x000fea0003800000 */
.L_x_71:
[----:B------:R-:W2:Y:S01]  /*5690*/  LDL.LU R216, [R1+0x1c] ;  /* 0x00001c0001d87983 */ /* 0x000ea20000300800 */
[----:B---3-5:R-:W-:Y:S01]  /*56a0*/  HADD2.F32 R23, -RZ, R22.H0_H0 ;  /* 0x20000016ff177230 */ /* 0x028fe20000004100 */
        /* <DEDUP_REMOVED lines=8> */
.L_x_74:
[----:B------:R-:W-:Y:S05]  /*5730*/  BSYNC B1 ;  /* 0x0000000000017941 */ /* 0x000fea0003800000 */
.L_x_73:
[----:B------:R-:W4:Y:S01]  /*5740*/  LDL.LU R216, [R1+0x20] ;  /* 0x0000200001d87983 */ /* 0x000f220000300800 */
[----:B--2--5:R-:W-:Y:S01]  /*5750*/  HADD2.F32 R23, -RZ, R22.H0_H0 ;  /* 0x20000016ff177230 */ /* 0x024fe20000004100 */
[----:B------:R-:W-:Y:S01]  /*5760*/  ISETP.GT.AND P5, PT, R0, 0x80, P3 ;  /* 0x000000800000780c */ /* 0x000fe20001fa4270 */
[----:B------:R-:W-:Y:S03]  /*5770*/  BSSY B1, `(.L_x_75) ;  /* 0x0000007000017945 */ /* 0x000fe60003800000 */
[----:B------:R-:W-:-:S04]  /*5780*/  FMUL R23, R23, R16 ;  /* 0x0000001017177220 */ /* 0x000fc80000400000 */
[----:B----4-:R-:W-:-:S05]  /*5790*/  FFMA R23, R216, R2, R23 ;  /* 0x00000002d8177223 */ /* 0x010fca0000000017 */
[----:B------:R-:W-:-:S05]  /*57a0*/  F2FP.F16.F32.PACK_AB R23, RZ, R23 ;  /* 0x00000017ff17723e */ /* 0x000fca00000000ff */
[----:B------:R2:W-:Y:S01]  /*57b0*/  @P0 STG.E.U16 desc[UR48][R18.64+0x20], R23 ;  /* 0x0000201712000986 */ /* 0x0005e2000c101530 */
[----:B------:R-:W-:Y:S05]  /*57c0*/  @!P5 BRA `(.L_x_76) ;  /* 0x000000000004d947 */ /* 0x000fea0003800000 */
[----:B------:R4:W5:Y:S02]  /*57d0*/  LDG.E.LTC128B.U16 R22, desc[UR48][R10.64+0x22] ;  /* 0x000022300a167981 */ /* 0x000964000c1e1520 */
.L_x_76:
[----:B------:R-:W-:Y:S05]  /*57e0*/  BSYNC B1 ;  /* 0x0000000000017941 */ /* 0x000fea0003800000 */
.L_x_75:
[----:B------:R-:W3:Y:S01]  /*57f0*/  LDL.LU R216, [R1+0x24] ;  /* 0x0000240001d87983 */ /* 0x000ee20000300800 */
[----:B--2--5:R-:W-:Y:S01]  /*5800*/  HADD2.F32 R23, -RZ, R22.H0_H0 ;  /* 0x20000016ff177230 */ /* 0x024fe20000004100 */
        /* <DEDUP_REMOVED lines=8> */
.L_x_78:
[----:B------:R-:W-:Y:S05]  /*5890*/  BSYNC B1 ;  /* 0x0000000000017941 */ /* 0x000fea0003800000 */
.L_x_77:
        /* <DEDUP_REMOVED lines=10> */
.L_x_80:
[----:B------:R-:W-:Y:S05]  /*5940*/  BSYNC B1 ;  /* 0x0000000000017941 */ /* 0x000fea0003800000 */
.L_x_79:
        /* <DEDUP_REMOVED lines=10> */
.L_x_82:
[----:B------:R-:W-:Y:S05]  /*59f0*/  BSYNC B1 ;  /* 0x0000000000017941 */ /* 0x000fea0003800000 */
.L_x_81:
        /* <DEDUP_REMOVED lines=10> */
.L_x_84:
[----:B------:R-:W-:Y:S05]  /*5aa0*/  BSYNC B1 ;  /* 0x0000000000017941 */ /* 0x000fea0003800000 */
.L_x_83:
        /* <DEDUP_REMOVED lines=10> */
.L_x_86:
[----:B------:R-:W-:Y:S05]  /*5b50*/  BSYNC B1 ;  /* 0x0000000000017941 */ /* 0x000fea0003800000 */
.L_x_85:
        /* <DEDUP_REMOVED lines=10> */
.L_x_88:
[----:B------:R-:W-:Y:S05]  /*5c00*/  BSYNC B1 ;  /* 0x0000000000017941 */ /* 0x000fea0003800000 */
.L_x_87:
[----:B------:R-:W3:Y:S01]  /*5c10*/  LDL.LU R216, [R1+0x3c] ;  /* 0x00003c0001d87983 */ /* 0x000ee20000300800 */
[----:B--2--5:R-:W-:Y:S01]  /*5c20*/  HADD2.F32 R23, -RZ, R22.H0_H0 ;  /* 0x20000016ff177230 */ /* 0x024fe20000004100 */
        /* <DEDUP_REMOVED lines=11> */
.L_x_90:
[----:B------:R-:W-:Y:S05]  /*5ce0*/  BSYNC B1 ;  /* 0x0000000000017941 */ /* 0x000fea0003800000 */
.L_x_89:
[----:B--2--5:R-:W-:Y:S01]  /*5cf0*/  HADD2.F32 R21, -RZ, R22.H0_H0 ;  /* 0x20000016ff157230 */ /* 0x024fe20000004100 */
[----:B------:R-:W-:Y:S01]  /*5d00*/  ISETP.GT.AND P2, PT, R3, 0x21, PT ;  /* 0x000000210300780c */ /* 0x000fe20003f44270 */
[----:B------:R-:W-:Y:S01]  /*5d10*/  BSSY B1, `(.L_x_91) ;  /* 0x000000a000017945 */ /* 0x000fe20003800000 */
[----:B------:R-:W-:Y:S02]  /*5d20*/  LOP3.LUT R17, R17, 0xfffffffd, RZ, 0xc0, !PT ;  /* 0xfffffffd11117812 */ /* 0x000fe400078ec0ff */
[----:B------:R-:W-:Y:S01]  /*5d30*/  FMUL R21, R21, R16 ;  /* 0x0000001015157220 */ /* 0x000fe20000400000 */
[----:B------:R-:W-:-:S03]  /*5d40*/  ISETP.GT.AND P1, PT, R0, RZ, P2 ;  /* 0x000000ff0000720c */ /* 0x000fc60001724270 */
[----:B------:R-:W-:-:S05]  /*5d50*/  FFMA R21, R200, R2, R21 ;  /* 0x00000002c8157223 */ /* 0x000fca0000000015 */
[----:B------:R-:W-:Y:S02]  /*5d60*/  F2FP.F16.F32.PACK_AB R21, RZ, R21 ;  /* 0x00000015ff15723e */ /* 0x000fe400000000ff */
[----:B------:R-:W-:-:S03]  /*5d70*/  @P2 LOP3.LUT R17, R17, 0x2, RZ, 0xfc, !PT ;  /* 0x0000000211112812 */ /* 0x000fc600078efcff */
[----:B------:R2:W-:Y:S01]  /*5d80*/  @P0 STG.E.U16 desc[UR48][R4.64+0x40], R21 ;  /* 0x0000401504000986 */ /* 0x0005e2000c101530 */
[----:B------:R-:W-:Y:S05]  /*5d90*/  @!P1 BRA `(.L_x_92) ;  /* 0x0000000000049947 */ /* 0x000fea0003800000 */
[----:B------:R0:W5:Y:S02]  /*5da0*/  LDG.E.LTC128B.U16 R22, desc[UR48][R14.64+0x42] ;  /* 0x000042300e167981 */ /* 0x000164000c1e1520 */
.L_x_92:
[----:B------:R-:W-:Y:S05]  /*5db0*/  BSYNC B1 ;  /* 0x0000000000017941 */ /* 0x000fea0003800000 */
.L_x_91:
[----:B--2--5:R-:W-:Y:S01]  /*5dc0*/  HADD2.F32 R21, -RZ, R22.H0_H0 ;  /* 0x20000016ff157230 */ /* 0x024fe20000004100 */
[----:B------:R-:W-:Y:S01]  /*5dd0*/  ISETP.GT.AND P0, PT, R0, 0x8, P3 ;  /* 0x000000080000780c */ /* 0x000fe20001f04270 */
[----:B------:R-:W-:Y:S03]  /*5de0*/  BSSY B1, `(.L_x_93) ;  /* 0x0000007000017945 */ /* 0x000fe60003800000 */
[----:B------:R-:W-:-:S04]  /*5df0*/  FMUL R20, R21, R16 ;  /* 0x0000001015147220 */ /* 0x000fc80000400000 */
[----:B------:R-:W-:-:S05]  /*5e00*/  FFMA R20, R201, R2, R20 ;  /* 0x00000002c9147223 */ /* 0x000fca0000000014 */
[----:B------:R-:W-:-:S05]  /*5e10*/  F2FP.F16.F32.PACK_AB R20, RZ, R20 ;  /* 0x00000014ff14723e */ /* 0x000fca00000000ff */
[----:B------:R2:W-:Y:S01]  /*5e20*/  @P1 STG.E.U16 desc[UR48][R4.64+0x42], R20 ;  /* 0x0000421404001986 */ /* 0x0005e2000c101530 */
[----:B------:R-:W-:Y:S05]  /*5e30*/  @!P0 BRA `(.L_x_94) ;  /* 0x0000000000048947 */ /* 0x000fea0003800000 */
[----:B------:R0:W5:Y:S02]  /*5e40*/  LDG.E.LTC128B.U16 R22, desc[UR48][R12.64+0x40] ;  /* 0x000040300c167981 */ /* 0x000164000c1e1520 */
.L_x_94:
[----:B------:R-:W-:Y:S05]  /*5e50*/  BSYNC B1 ;  /* 0x0000000000017941 */ /* 0x000fea0003800000 */
.L_x_93:
[----:B-----5:R-:W-:Y:S01]  /*5e60*/  HADD2.F32 R21, -RZ, R22.H0_H0 ;  /* 0x20000016ff157230 */ /* 0x020fe20000004100 */
        /* <DEDUP_REMOVED lines=8> */
.L_x_96:
[----:B------:R-:W-:Y:S05]  /*5ef0*/  BSYNC B1 ;  /* 0x0000000000017941 */ /* 0x000fea0003800000 */
.L_x_95:
[----:B0----5:R-:W-:Y:S01]  /*5f00*/  HADD2.F32 R21, -RZ, R22.H0_H0 ;  /* 0x20000016ff157230 */ /* 0x021fe20000004100 */
[----:B------:R-:W-:Y:S01]  /*5f10*/  ISETP.GT.AND P6, PT, R3, 0x28, PT ;  /* 0x000000280300780c */ /* 0x000fe20003fc4270 */
[----:B------:R-:W-:Y:S03]  /*5f20*/  BSSY B1, `(.L_x_97) ;  /* 0x0000008000017945 */ /* 0x000fe60003800000 */
[----:B--2---:R-:W-:Y:S01]  /*5f30*/  FMUL R20, R21, R16 ;  /* 0x0000001015147220 */ /* 0x004fe20000400000 */
[----:B------:R-:W-:-:S03]  /*5f40*/  ISETP.GT.AND P1, PT, R0, RZ, P6 ;  /* 0x000000ff0000720c */ /* 0x000fc60003724270 */
[----:B------:R-:W-:-:S05]  /*5f50*/  FFMA R20, R203, R2, R20 ;  /* 0x00000002cb147223 */ /* 0x000fca0000000014 */
[----:B------:R-:W-:-:S05]  /*5f60*/  F2FP.F16.F32.PACK_AB R20, RZ, R20 ;  /* 0x00000014ff14723e */ /* 0x000fca00000000ff */
[----:B------:R0:W-:Y:S01]  /*5f70*/  @P2 STG.E.U16 desc[UR48][R6.64+0x42], R20 ;  /* 0x0000421406002986 */ /* 0x0001e2000c101530 */
[----:B------:R-:W-:Y:S05]  /*5f80*/  @!P1 BRA `(.L_x_98) ;  /* 0x0000000000049947 */ /* 0x000fea0003800000 */
[----:B------:R2:W5:Y:S02]  /*5f90*/  LDG.E.LTC128B.U16 R22, desc[UR48][R14.64+0x50] ;  /* 0x000050300e167981 */ /* 0x000564000c1e1520 */
.L_x_98:
[----:B------:R-:W-:Y:S05]  /*5fa0*/  BSYNC B1 ;  /* 0x0000000000017941 */ /* 0x000fea0003800000 */
.L_x_97:
[----:B-----5:R-:W-:Y:S01]  /*5fb0*/  HADD2.F32 R21, -RZ, R22.H0_H0 ;  /* 0x20000016ff157230 */ /* 0x020fe20000004100 */
[----:B0-----:R-:W-:Y:S01]  /*5fc0*/  IADD3 R20, P0, P2, R221, R4, R219 ;  /* 0x00000004dd147210 */ /* 0x001fe20007a1e0db */
[----:B------:R-:W-:Y:S01]  /*5fd0*/  BSSY B1, `(.L_x_99) ;  /* 0x000000a000017945 */ /* 0x000fe20003800000 */
[----:B------:R-:W-:Y:S02]  /*5fe0*/  ISETP.GT.AND P4, PT, R3, 0x29, PT ;  /* 0x000000290300780c */ /* 0x000fe40003f84270 */
[----:B------:R-:W-:-:S04]  /*5ff0*/  FMUL R21, R21, R16 ;  /* 0x0000001015157220 */ /* 0x000fc80000400000 */
[----:B------:R-:W-:Y:S01]  /*6000*/  FFMA R204, R204, R2, R21 ;  /* 0x00000002cccc7223 */ /* 0x000fe20000000015 */
[----:B------:R-:W-:Y:S02]  /*6010*/  IADD3.X R21, R220, R5, R218, P0, P2 ;  /* 0x00000005dc157210 */ /* 0x000fe400007e44da */
[----:B------:R-:W-:Y:S02]  /*6020*/  ISETP.GT.AND P0, PT, R0, RZ, P4 ;  /* 0x000000ff0000720c */ /* 0x000fe40002704270 */
[----:B------:R-:W-:-:S05]  /*6030*/  F2FP.F16.F32.PACK_AB R204, RZ, R204 ;  /* 0x000000ccffcc723e */ /* 0x000fca00000000ff */
[----:B------:R0:W-:Y:S06]  /*6040*/  @P1 STG.E.U16 desc[UR48][R4.64+0x50], R204 ;  /* 0x000050cc04001986 */ /* 0x0001ec000c101530 */
[----:B------:R-:W-:Y:S05]  /*6050*/  @!P0 BRA `(.L_x_100) ;  /* 0x0000000000048947 */ /* 0x000fea0003800000 */
[----:B------:R0:W5:Y:S02]  /*6060*/  LDG.E.LTC128B.U16 R22, desc[UR48][R14.64+0x52] ;  /* 0x000052300e167981 */ /* 0x000164000c1e1520 */
.L_x_100:
[----:B------:R-:W-:Y:S05]  /*6070*/  BSYNC B1 ;  /* 0x0000000000017941 */ /* 0x000fea0003800000 */
.L_x_99:
        /* <DEDUP_REMOVED lines=9> */
.L_x_102:
[----:B------:R-:W-:Y:S05]  /*6110*/  BSYNC B1 ;  /* 0x0000000000017941 */ /* 0x000fea0003800000 */
.L_x_101:
        /* <DEDUP_REMOVED lines=9> */
.L_x_104:
[----:B------:R-:W-:Y:S05]  /*61b0*/  BSYNC B1 ;  /* 0x0000000000017941 */ /* 0x000fea0003800000 */
.L_x_103:
[----:B0----5:R-:W-:Y:S01]  /*61c0*/  HADD2.F32 R23, -RZ, R22.H0_H0 ;  /* 0x20000016ff177230 */ /* 0x021fe20000004100 */
[----:B------:R-:W-:Y:S01]  /*61d0*/  ISETP.GT.AND P3, PT, R3, 0x30, PT ;  /* 0x000000300300780c */ /* 0x000fe20003f64270 */
[----:B------:R-:W-:Y:S03]  /*61e0*/  BSSY B1, `(.L_x_105) ;  /* 0x000000a000017945 */ /* 0x000fe60003800000 */
[----:B------:R-:W-:-:S04]  /*61f0*/  FMUL R200, R23, R16 ;  /* 0x0000001017c87220 */ /* 0x000fc80000400000 */
[----:B------:R-:W-:-:S05]  /*6200*/  FFMA R200, R207, R2, R200 ;  /* 0x00000002cfc87223 */ /* 0x000fca00000000c8 */
[----:B------:R-:W-:-:S04]  /*6210*/  F2FP.F16.F32.PACK_AB R200, RZ, R200 ;  /* 0x000000c8ffc8723e */ /* 0x000fc800000000ff */
[----:B------:R-:W-:Y:S02]  /*6220*/  PRMT R23, R200, 0x7610, R23 ;  /* 0x00007610c8177816 */ /* 0x000fe40000000017 */
[----:B------:R-:W-:-:S03]  /*6230*/  PRMT R200, R22, 0x7610, R200 ;  /* 0x0000761016c87816 */ /* 0x000fc600000000c8 */
[----:B------:R0:W-:Y:S01]  /*6240*/  @P0 STG.E.U16 desc[UR48][R6.64+0x52], R23 ;  /* 0x0000521706000986 */ /* 0x0001e2000c101530 */
[----:B------:R-:W-:-:S13]  /*6250*/  ISETP.GT.AND P0, PT, R0, RZ, P3 ;  /* 0x000000ff0000720c */ /* 0x000fda0001f04270 */
[----:B0-----:R-:W-:Y:S05]  /*6260*/  @!P0 BRA `(.L_x_106) ;  /* 0x0000000000048947 */ /* 0x001fea0003800000 */
[----:B------:R0:W5:Y:S02]  /*6270*/  LDG.E.LTC128B.U16 R200, desc[UR48][R14.64+0x60] ;  /* 0x000060300ec87981 */ /* 0x000164000c1e1520 */
.L_x_106:
[----:B------:R-:W-:Y:S05]  /*6280*/  BSYNC B1 ;  /* 0x0000000000017941 */ /* 0x000fea0003800000 */
.L_x_105:
[----:B-----5:R-:W-:Y:S01]  /*6290*/  HADD2.F32 R23, -RZ, R200.H0_H0 ;  /* 0x200000c8ff177230 */ /* 0x020fe20000004100 */
[----:B------:R-:W-:Y:S01]  /*62a0*/  ISETP.GT.AND P2, PT, R3, 0x31, PT ;  /* 0x000000310300780c */ /* 0x000fe20003f44270 */
[----:B------:R-:W-:Y:S03]  /*62b0*/  BSSY B1, `(.L_x_107) ;  /* 0x000000a000017945 */ /* 0x000fe60003800000 */
[----:B------:R-:W-:-:S04]  /*62c0*/  FMUL R23, R23, R16 ;  /* 0x0000001017177220 */ /* 0x000fc80000400000 */
[----:B------:R-:W-:-:S05]  /*62d0*/  FFMA R23, R208, R2, R23 ;  /* 0x00000002d0177223 */ /* 0x000fca0000000017 */
[----:B------:R-:W-:-:S05]  /*62e0*/  F2FP.F16.F32.PACK_AB R23, RZ, R23 ;  /* 0x00000017ff17723e */ /* 0x000fca00000000ff */
[----:B------:R1:W-:Y:S01]  /*62f0*/  @P0 STG.E.U16 desc[UR48][R4.64+0x60], R23 ;  /* 0x0000601704000986 */ /* 0x0003e2000c101530 */
[----:B------:R-:W-:-:S05]  /*6300*/  IADD3 R22, P0, R221, R18, RZ ;  /* 0x00000012dd167210 */ /* 0x000fca0007f1e0ff */
[----:B-1----:R-:W-:Y:S01]  /*6310*/  IMAD.X R23, R220, 0x1, R19, P0 ;  /* 0x00000001dc177824 */ /* 0x002fe200000e0613 */
[----:B------:R-:W-:-:S13]  /*6320*/  ISETP.GT.AND P0, PT, R0, RZ, P2 ;  /* 0x000000ff0000720c */ /* 0x000fda0001704270 */
[----:B------:R-:W-:Y:S05]  /*6330*/  @!P0 BRA `(.L_x_108) ;  /* 0x0000000000048947 */ /* 0x000fea0003800000 */
[----:B------:R1:W5:Y:S02]  /*6340*/  LDG.E.LTC128B.U16 R200, desc[UR48][R14.64+0x62] ;  /* 0x000062300ec87981 */ /* 0x000364000c1e1520 */
.L_x_108:
[----:B------:R-:W-:Y:S05]  /*6350*/  BSYNC B1 ;  /* 0x0000000000017941 */ /* 0x000fea0003800000 */
.L_x_107:
[----:B-----5:R-:W-:Y:S01]  /*6360*/  HADD2.F32 R201, -RZ, R200.H0_H0 ;  /* 0x200000c8ffc97230 */ /* 0x020fe20000004100 */
[----:B------:R-:W-:Y:S04]  /*6370*/  BSSY B1, `(.L_x_109) ;  /* 0x0000008000017945 */ /* 0x000fe80003800000 */
[----:B------:R-:W-:-:S04]  /*6380*/  FMUL R202, R201, R16 ;  /* 0x00000010c9ca7220 */ /* 0x000fc80000400000 */
[----:B------:R-:W-:-:S05]  /*6390*/  FFMA R202, R209, R2, R202 ;  /* 0x00000002d1ca7223 */ /* 0x000fca00000000ca */
[----:B------:R-:W-:-:S05]  /*63a0*/  F2FP.F16.F32.PACK_AB R202, RZ, R202 ;  /* 0x000000caffca723e */ /* 0x000fca00000000ff */
[----:B------:R0:W-:Y:S01]  /*63b0*/  @P0 STG.E.U16 desc[UR48][R4.64+0x62], R202 ;  /* 0x000062ca04000986 */ /* 0x0001e2000c101530 */
[----:B------:R-:W-:-:S13]  /*63c0*/  ISETP.GT.AND P0, PT, R0, 0x8, P3 ;  /* 0x000000080000780c */ /* 0x000fda0001f04270 */
[----:B0-----:R-:W-:Y:S05]  /*63d0*/  @!P0 BRA `(.L_x_110) ;  /* 0x0000000000048947 */ /* 0x001fea0003800000 */
[----:B------:R0:W5:Y:S02]  /*63e0*/  LDG.E.LTC128B.U16 R200, desc[UR48][R12.64+0x60] ;  /* 0x000060300cc87981 */ /* 0x000164000c1e1520 */
.L_x_110:
[----:B------:R-:W-:Y:S05]  /*63f0*/  BSYNC B1 ;  /* 0x0000000000017941 */ /* 0x000fea0003800000 */
.L_x_109:
        /* <DEDUP_REMOVED lines=9> */
.L_x_112:
[----:B------:R-:W-:Y:S05]  /*6490*/  BSYNC B1 ;  /* 0x0000000000017941 */ /* 0x000fea0003800000 */
.L_x_111:
[----:B-----5:R-:W-:Y:S01]  /*64a0*/  HADD2.F32 R201, -RZ, R200.H0_H0 ;  /* 0x200000c8ffc97230 */ /* 0x020fe20000004100 */
[----:B------:R-:W-:Y:S01]  /*64b0*/  ISETP.GT.AND P1, PT, R3, 0x38, PT ;  /* 0x000000380300780c */ /* 0x000fe20003f24270 */
[----:B------:R-:W-:Y:S03]  /*64c0*/  BSSY B1, `(.L_x_113) ;  /* 0x0000008000017945 */ /* 0x000fe60003800000 */
[----:B------:R-:W-:-:S04]  /*64d0*/  FMUL R202, R201, R16 ;  /* 0x00000010c9ca7220 */ /* 0x000fc80000400000 */
[----:B------:R-:W-:-:S05]  /*64e0*/  FFMA R202, R211, R2, R202 ;  /* 0x00000002d3ca7223 */ /* 0x000fca00000000ca */
[----:B------:R-:W-:-:S05]  /*64f0*/  F2FP.F16.F32.PACK_AB R202, RZ, R202 ;  /* 0x000000caffca723e */ /* 0x000fca00000000ff */
[----:B------:R0:W-:Y:S01]  /*6500*/  @P0 STG.E.U16 desc[UR48][R6.64+0x62], R202 ;  /* 0x000062ca06000986 */ /* 0x0001e2000c101530 */
[----:B------:R-:W-:-:S13]  /*6510*/  ISETP.GT.AND P0, PT, R0, RZ, P1 ;  /* 0x000000ff0000720c */ /* 0x000fda0000f04270 */
[----:B0-----:R-:W-:Y:S05]  /*6520*/  @!P0 BRA `(.L_x_114) ;  /* 0x0000000000048947 */ /* 0x001fea0003800000 */
[----:B------:R0:W5:Y:S02]  /*6530*/  LDG.E.LTC128B.U16 R200, desc[UR48][R14.64+0x70] ;  /* 0x000070300ec87981 */ /* 0x000164000c1e1520 */
.L_x_114:
[----:B------:R-:W-:Y:S05]  /*6540*/  BSYNC B1 ;  /* 0x0000000000017941 */ /* 0x000fea0003800000 */
.L_x_113:
[----:B-----5:R-:W-:Y:S01]  /*6550*/  HADD2.F32 R201, -RZ, R200.H0_H0 ;  /* 0x200000c8ffc97230 */ /* 0x020fe20000004100 */
[----:B------:R-:W-:Y:S04]  /*6560*/  BSSY B1, `(.L_x_115) ;  /* 0x0000009000017945 */ /* 0x000fe80003800000 */
[----:B------:R-:W-:-:S04]  /*6570*/  FMUL R201, R201, R16 ;  /* 0x00000010c9c97220 */ /* 0x000fc80000400000 */
[----:B------:R-:W-:-:S05]  /*6580*/  FFMA R201, R212, R2, R201 ;  /* 0x00000002d4c97223 */ /* 0x000fca00000000c9 */
[----:B------:R-:W-:-:S05]  /*6590*/  F2FP.F16.F32.PACK_AB R201, RZ, R201 ;  /* 0x000000c9ffc9723e */ /* 0x000fca00000000ff */
[----:B------:R0:W-:Y:S01]  /*65a0*/  @P0 STG.E.U16 desc[UR48][R4.64+0x70], R201 ;  /* 0x000070c904000986 */ /* 0x0001e2000c101530 */
[----:B------:R-:W-:-:S04]  /*65b0*/  ISETP.GT.AND P0, PT, R3, 0x39, PT ;  /* 0x000000390300780c */ /* 0x000fc80003f04270 */
[----:B------:R-:W-:-:S13]  /*65c0*/  ISETP.GT.AND P5, PT, R0, RZ, P0 ;  /* 0x000000ff0000720c */ /* 0x000fda00007a4270 */
[----:B0-----:R-:W-:Y:S05]  /*65d0*/  @!P5 BRA `(.L_x_116) ;  /* 0x000000000004d947 */ /* 0x001fea0003800000 */
[----:B------:R0:W5:Y:S02]  /*65e0*/  LDG.E.LTC128B.U16 R200, desc[UR48][R14.64+0x72] ;  /* 0x000072300ec87981 */ /* 0x000164000c1e1520 */
.L_x_116:
[----:B------:R-:W-:Y:S05]  /*65f0*/  BSYNC B1 ;  /* 0x0000000000017941 */ /* 0x000fea0003800000 */
.L_x_115:
        /* <DEDUP_REMOVED lines=9> */
.L_x_118:
[----:B------:R-:W-:Y:S05]  /*6690*/  BSYNC B1 ;  /* 0x0000000000017941 */ /* 0x000fea0003800000 */
.L_x_117:
        /* <DEDUP_REMOVED lines=9> */
.L_x_120:
[----:B------:R-:W-:Y:S05]  /*6730*/  BSYNC B1 ;  /* 0x0000000000017941 */ /* 0x000fea0003800000 */
.L_x_119:
[----:B-----5:R-:W-:Y:S01]  /*6740*/  HADD2.F32 R201, -RZ, R200.H0_H0 ;  /* 0x200000c8ffc97230 */ /* 0x020fe20000004100 */
[----:B------:R-:W-:Y:S04]  /*6750*/  BSSY B1, `(.L_x_121) ;  /* 0x0000009000017945 */ /* 0x000fe80003800000 */
[----:B------:R-:W-:-:S04]  /*6760*/  FMUL R202, R201, R16 ;  /* 0x00000010c9ca7220 */ /* 0x000fc80000400000 */
[----:B------:R-:W-:-:S05]  /*6770*/  FFMA R202, R215, R2, R202 ;  /* 0x00000002d7ca7223 */ /* 0x000fca00000000ca */
[----:B------:R-:W-:-:S05]  /*6780*/  F2FP.F16.F32.PACK_AB R202, RZ, R202 ;  /* 0x000000caffca723e */ /* 0x000fca00000000ff */
[----:B------:R0:W-:Y:S01]  /*6790*/  @P5 STG.E.U16 desc[UR48][R6.64+0x72], R202 ;  /* 0x000072ca06005986 */ /* 0x0001e2000c101530 */
[----:B------:R-:W-:-:S04]  /*67a0*/  LOP3.LUT P5, RZ, R17, 0x1, RZ, 0xc0, !PT ;  /* 0x0000000111ff7812 */ /* 0x000fc800078ac0ff */
[----:B------:R-:W-:-:S13]  /*67b0*/  ISETP.GT.AND P5, PT, R0, 0x80, P5 ;  /* 0x000000800000780c */ /* 0x000fda0002fa4270 */
[----:B0-----:R-:W-:Y:S05]  /*67c0*/  @!P5 BRA `(.L_x_122) ;  /* 0x000000000004d947 */ /* 0x001fea0003800000 */
[----:B------:R0:W5:Y:S02]  /*67d0*/  LDG.E.LTC128B.U16 R200, desc[UR48][R10.64+0x40] ;  /* 0x000040300ac87981 */ /* 0x000164000c1e1520 */
.L_x_122:
[----:B------:R-:W-:Y:S05]  /*67e0*/  BSYNC B1 ;  /* 0x0000000000017941 */ /* 0x000fea0003800000 */
.L_x_121:
        /* <DEDUP_REMOVED lines=10> */
.L_x_124:
[----:B------:R-:W-:Y:S05]  /*6890*/  BSYNC B1 ;  /* 0x0000000000017941 */ /* 0x000fea0003800000 */
.L_x_123:
        /* <DEDUP_REMOVED lines=10> */
.L_x_126:
[----:B------:R-:W-:Y:S05]  /*6940*/  BSYNC B1 ;  /* 0x0000000000017941 */ /* 0x000fea0003800000 */
.L_x_125:
        /* <DEDUP_REMOVED lines=10> */
.L_x_128:
[----:B------:R-:W-:Y:S05]  /*69f0*/  BSYNC B1 ;  /* 0x0000000000017941 */ /* 0x000fea0003800000 */
.L_x_127:
        /* <DEDUP_REMOVED lines=9> */
.L_x_130:
[----:B------:R-:W-:Y:S05]  /*6a90*/  BSYNC B1 ;  /* 0x0000000000017941 */ /* 0x000fea0003800000 */
.L_x_129:
        /* <DEDUP_REMOVED lines=9> */
.L_x_132:
[----:B------:R-:W-:Y:S05]  /*6b30*/  BSYNC B1 ;  /* 0x0000000000017941 */ /* 0x000fea0003800000 */
.L_x_131:
        /* <DEDUP_REMOVED lines=9> */
.L_x_134:
[----:B------:R-:W-:Y:S05]  /*6bd0*/  BSYNC B1 ;  /* 0x0000000000017941 */ /* 0x000fea0003800000 */
.L_x_133:
        /* <DEDUP_REMOVED lines=9> */
.L_x_136:
[----:B------:R-:W-:Y:S05]  /*6c70*/  BSYNC B1 ;  /* 0x0000000000017941 */ /* 0x000fea0003800000 */
.L_x_135:
[----:B0----5:R-:W-:Y:S01]  /*6c80*/  HADD2.F32 R21, -RZ, R200.H0_H0 ;  /* 0x200000c8ff157230 */ /* 0x021fe20000004100 */
        /* <DEDUP_REMOVED lines=8> */
.L_x_138:
[----:B------:R-:W-:Y:S05]  /*6d10*/  BSYNC B1 ;  /* 0x0000000000017941 */ /* 0x000fea0003800000 */
.L_x_137:
        /* <DEDUP_REMOVED lines=9> */
.L_x_140:
[----:B------:R-:W-:Y:S05]  /*6db0*/  BSYNC B1 ;  /* 0x0000000000017941 */ /* 0x000fea0003800000 */
.L_x_139:
        /* <DEDUP_REMOVED lines=9> */
.L_x_142:
[----:B------:R-:W-:Y:S05]  /*6e50*/  BSYNC B1 ;  /* 0x0000000000017941 */ /* 0x000fea0003800000 */
.L_x_141:
        /* <DEDUP_REMOVED lines=9> */
.L_x_144:
[----:B------:R-:W-:Y:S05]  /*6ef0*/  BSYNC B1 ;  /* 0x0000000000017941 */ /* 0x000fea0003800000 */
.L_x_143:
        /* <DEDUP_REMOVED lines=9> */
.L_x_146:
[----:B------:R-:W-:Y:S05]  /*6f90*/  BSYNC B1 ;  /* 0x0000000000017941 */ /* 0x000fea0003800000 */
.L_x_145:
        /* <DEDUP_REMOVED lines=9> */
.L_x_148:
[----:B------:R-:W-:Y:S05]  /*7030*/  BSYNC B1 ;  /* 0x0000000000017941 */ /* 0x000fea0003800000 */
.L_x_147:
        /* <DEDUP_REMOVED lines=9> */
.L_x_150:
[----:B------:R-:W-:Y:S05]  /*70d0*/  BSYNC B1 ;  /* 0x0000000000017941 */ /* 0x000fea0003800000 */
.L_x_149:
        /* <DEDUP_REMOVED lines=9> */
.L_x_152:
[----:B------:R-:W-:Y:S05]  /*7170*/  BSYNC B1 ;  /* 0x0000000000017941 */ /* 0x000fea0003800000 */
.L_x_151:
[----:B0----5:R-:W-:Y:S01]  /*7180*/  HADD2.F32 R21, -RZ, R200.H0_H0 ;  /* 0x200000c8ff157230 */ /* 0x021fe20000004100 */
[----:B------:R-:W-:Y:S01]  /*7190*/  ISETP.GT.AND P3, PT, R3, 0x40, PT ;  /* 0x000000400300780c */ /* 0x000fe20003f64270 */
[----:B------:R-:W-:Y:S03]  /*71a0*/  BSSY B1, `(.L_x_153) ;  /* 0x0000009000017945 */ /* 0x000fe60003800000 */
[----:B------:R-:W-:Y:S01]  /*71b0*/  FMUL R20, R21, R16 ;  /* 0x0000001015147220 */ /* 0x000fe20000400000 */
[----:B------:R-:W-:Y:S02]  /*71c0*/  ISETP.GT.AND P1, PT, R0, RZ, P3 ;  /* 0x000000ff0000720c */ /* 0x000fe40001f24270 */
[----:B------:R-:W-:Y:S01]  /*71d0*/  P2R R184, PR, RZ, 0x8 ;  /* 0x00000008ffb87803 */ /* 0x000fe20000000000 */
[----:B------:R-:W-:-:S05]  /*71e0*/  FFMA R20, R199, R2, R20 ;  /* 0x00000002c7147223 */ /* 0x000fca0000000014 */
[----:B------:R-:W-:-:S05]  /*71f0*/  F2FP.F16.F32.PACK_AB R20, RZ, R20 ;  /* 0x00000014ff14723e */ /* 0x000fca00000000ff */
[----:B------:R0:W-:Y:S01]  /*7200*/  @P0 STG.E.U16 desc[UR48][R22.64+0x72], R20 ;  /* 0x0000721416000986 */ /* 0x0001e2000c101530 */
[----:B------:R-:W-:Y:S05]  /*7210*/  @!P1 BRA `(.L_x_154) ;  /* 0x0000000000049947 */ /* 0x000fea0003800000 */
[----:B------:R0:W5:Y:S02]  /*7220*/  LDG.E.LTC128B.U16 R200, desc[UR48][R14.64+0x80] ;  /* 0x000080300ec87981 */ /* 0x000164000c1e1520 */
.L_x_154:
[----:B------:R-:W-:Y:S05]  /*7230*/  BSYNC B1 ;  /* 0x0000000000017941 */ /* 0x000fea0003800000 */
.L_x_153:
[----:B-----5:R-:W-:Y:S01]  /*7240*/  HADD2.F32 R21, -RZ, R200.H0_H0 ;  /* 0x200000c8ff157230 */ /* 0x020fe20000004100 */
[----:B------:R-:W-:Y:S01]  /*7250*/  ISETP.GT.AND P2, PT, R3, 0x41, PT ;  /* 0x000000410300780c */ /* 0x000fe20003f44270 */
[----:B------:R-:W-:Y:S03]  /*7260*/  BSSY B1, `(.L_x_155) ;  /* 0x0000009000017945 */ /* 0x000fe60003800000 */
[----:B------:R-:W-:Y:S01]  /*7270*/  FMUL R21, R21, R16 ;  /* 0x0000001015157220 */ /* 0x000fe20000400000 */
[----:B------:R-:W-:-:S03]  /*7280*/  ISETP.GT.AND P0, PT, R0, RZ, P2 ;  /* 0x000000ff0000720c */ /* 0x000fc60001704270 */
[----:B------:R-:W-:Y:S01]  /*7290*/  FFMA R21, R168, R2, R21 ;  /* 0x00000002a8157223 */ /* 0x000fe20000000015 */
[----:B------:R-:W-:-:S04]  /*72a0*/  P2R R168, PR, RZ, 0x4 ;  /* 0x00000004ffa87803 */ /* 0x000fc80000000000 */
[----:B------:R-:W-:-:S05]  /*72b0*/  F2FP.F16.F32.PACK_AB R21, RZ, R21 ;  /* 0x00000015ff15723e */ /* 0x000fca00000000ff */
[----:B------:R0:W-:Y:S01]  /*72c0*/  @P1 STG.E.U16 desc[UR48][R4.64+0x80], R21 ;  /* 0x0000801504001986 */ /* 0x0001e2000c101530 */
[----:B------:R-:W-:Y:S05]  /*72d0*/  @!P0 BRA `(.L_x_156) ;  /* 0x0000000000048947 */ /* 0x000fea0003800000 */
[----:B------:R0:W5:Y:S02]  /*72e0*/  LDG.E.LTC128B.U16 R200, desc[UR48][R14.64+0x82] ;  /* 0x000082300ec87981 */ /* 0x000164000c1e1520 */
.L_x_156:
[----:B------:R-:W-:Y:S05]  /*72f0*/  BSYNC B1 ;  /* 0x0000000000017941 */ /* 0x000fea0003800000 */
.L_x_155:
        /* <DEDUP_REMOVED lines=9> */
.L_x_158:
[----:B------:R-:W-:Y:S05]  /*7390*/  BSYNC B1 ;  /* 0x0000000000017941 */ /* 0x000fea0003800000 */
.L_x_157:
        /* <DEDUP_REMOVED lines=9> */
.L_x_160:
[----:B------:R-:W-:Y:S05]  /*7430*/  BSYNC B1 ;  /* 0x0000000000017941 */ /* 0x000fea0003800000 */
.L_x_159:
[----:B0----5:R-:W-:Y:S01]  /*7440*/  HADD2.F32 R21, -RZ, R200.H0_H0 ;  /* 0x200000c8ff157230 */ /* 0x021fe20000004100 */
[----:B------:R-:W-:Y:S01]  /*7450*/  ISETP.GT.AND P6, PT, R3, 0x48, PT ;  /* 0x000000480300780c */ /* 0x000fe20003fc4270 */
[----:B------:R-:W-:Y:S03]  /*7460*/  BSSY B1, `(.L_x_161) ;  /* 0x0000008000017945 */ /* 0x000fe60003800000 */
[----:B------:R-:W-:Y:S01]  /*7470*/  FMUL R20, R21, R16 ;  /* 0x0000001015147220 */ /* 0x000fe20000400000 */
[----:B------:R-:W-:-:S03]  /*7480*/  ISETP.GT.AND P1, PT, R0, RZ, P6 ;  /* 0x000000ff0000720c */ /* 0x000fc60003724270 */
[----:B------:R-:W-:-:S05]  /*7490*/  FFMA R20, R171, R2, R20 ;  /* 0x00000002ab147223 */ /* 0x000fca0000000014 */
[----:B------:R-:W-:-:S05]  /*74a0*/  F2FP.F16.F32.PACK_AB R20, RZ, R20 ;  /* 0x00000014ff14723e */ /* 0x000fca00000000ff */
[----:B------:R0:W-:Y:S01]  /*74b0*/  @P0 STG.E.U16 desc[UR48][R6.64+0x82], R20 ;  /* 0x0000821406000986 */ /* 0x0001e2000c101530 */
[----:B------:R-:W-:Y:S05]  /*74c0*/  @!P1 BRA `(.L_x_162) ;  /* 0x0000000000049947 */ /* 0x000fea0003800000 */
[----:B------:R0:W5:Y:S02]  /*74d0*/  LDG.E.LTC128B.U16 R200, desc[UR48][R14.64+0x90] ;  /* 0x000090300ec87981 */ /* 0x000164000c1e1520 */
.L_x_162:
[----:B------:R-:W-:Y:S05]  /*74e0*/  BSYNC B1 ;  /* 0x0000000000017941 */ /* 0x000fea0003800000 */
.L_x_161:
[----:B-----5:R-:W-:Y:S01]  /*74f0*/  HADD2.F32 R21, -RZ, R200.H0_H0 ;  /* 0x200000c8ff157230 */ /* 0x020fe20000004100 */
        /* <DEDUP_REMOVED lines=9> */
.L_x_164:
[----:B------:R-:W-:Y:S05]  /*7590*/  BSYNC B1 ;  /* 0x0000000000017941 */ /* 0x000fea0003800000 */
.L_x_163:
        /* <DEDUP_REMOVED lines=9> */
.L_x_166:
[----:B------:R-:W-:Y:S05]  /*7630*/  BSYNC B1 ;  /* 0x0000000000017941 */ /* 0x000fea0003800000 */
.L_x_165:
        /* <DEDUP_REMOVED lines=9> */
.L_x_168:
[----:B------:R-:W-:Y:S05]  /*76d0*/  BSYNC B1 ;  /* 0x0000000000017941 */ /* 0x000fea0003800000 */
.L_x_167:
[----:B0----5:R-:W-:Y:S01]  /*76e0*/  HADD2.F32 R21, -RZ, R200.H0_H0 ;  /* 0x200000c8ff157230 */ /* 0x021fe20000004100 */
        /* <DEDUP_REMOVED lines=9> */
.L_x_170:
[----:B------:R-:W-:Y:S05]  /*7780*/  BSYNC B1 ;  /* 0x0000000000017941 */ /* 0x000fea0003800000 */
.L_x_169:
        /* <DEDUP_REMOVED lines=10> */
.L_x_172:
[----:B------:R-:W-:Y:S05]  /*7830*/  BSYNC B1 ;  /* 0x0000000000017941 */ /* 0x000fea0003800000 */
.L_x_171:
        /* <DEDUP_REMOVED lines=9> */
.L_x_174:
[----:B------:R-:W-:Y:S05]  /*78d0*/  BSYNC B1 ;  /* 0x0000000000017941 */ /* 0x000fea0003800000 */
.L_x_173:
        /* <DEDUP_REMOVED lines=9> */
.L_x_176:
[----:B------:R-:W-:Y:S05]  /*7970*/  BSYNC B1 ;  /* 0x0000000000017941 */ /* 0x000fea0003800000 */
.L_x_175:
        /* <DEDUP_REMOVED lines=10> */
.L_x_178:
[----:B------:R-:W-:Y:S05]  /*7a20*/  BSYNC B1 ;  /* 0x0000000000017941 */ /* 0x000fea0003800000 */
.L_x_177:
        /* <DEDUP_REMOVED lines=10> */
.L_x_180:
[----:B------:R-:W-:Y:S05]  /*7ad0*/  BSYNC B1 ;  /* 0x0000000000017941 */ /* 0x000fea0003800000 */
.L_x_179:
        /* <DEDUP_REMOVED lines=9> */
.L_x_182:
[----:B------:R-:W-:Y:S05]  /*7b70*/  BSYNC B1 ;  /* 0x0000000000017941 */ /* 0x000fea0003800000 */
.L_x_181:
        /* <DEDUP_REMOVED lines=9> */
.L_x_184:
[----:B------:R-:W-:Y:S05]  /*7c10*/  BSYNC B1 ;  /* 0x0000000000017941 */ /* 0x000fea0003800000 */
.L_x_183:
[----:B-----5:R-:W-:Y:S01]  /*7c20*/  HADD2.F32 R21, -RZ, R200.H0_H0 ;  /* 0x200000c8ff157230 */ /* 0x020fe20000004100 */
[----:B------:R-:W-:Y:S04]  /*7c30*/  BSSY B1, `(.L_x_185) ;  /* 0x0000009000017945 */ /* 0x000fe80003800000 */
[----:B------:R-:W-:-:S04]  /*7c40*/  FMUL R20, R21, R16 ;  /* 0x0000001015147220 */ /* 0x000fc80000400000 */
[----:B------:R-:W-:-:S05]  /*7c50*/  FFMA R20, R183, R2, R20 ;  /* 0x00000002b7147223 */ /* 0x000fca0000000014 */
[----:B------:R-:W-:-:S05]  /*7c60*/  F2FP.F16.F32.PACK_AB R20, RZ, R20 ;  /* 0x00000014ff14723e */ /* 0x000fca00000000ff */
[----:B------:R0:W-:Y:S01]  /*7c70*/  @P5 STG.E.U16 desc[UR48][R6.64+0xb2], R20 ;  /* 0x0000b21406005986 */ /* 0x0001e2000c101530 */
[----:B------:R-:W-:-:S04]  /*7c80*/  ISETP.NE.AND P5, PT, R184, RZ, PT ;  /* 0x000000ffb800720c */ /* 0x000fc80003fa5270 */
[----:B------:R-:W-:-:S13]  /*7c90*/  ISETP.GT.AND P5, PT, R0, 0x80, P5 ;  /* 0x000000800000780c */ /* 0x000fda0002fa4270 */
[----:B0-----:R-:W-:Y:S05]  /*7ca0*/  @!P5 BRA `(.L_x_186) ;  /* 0x000000000004d947 */ /* 0x001fea0003800000 */
[----:B------:R0:W5:Y:S02]  /*7cb0*/  LDG.E.LTC128B.U16 R200, desc[UR48][R10.64+0x80] ;  /* 0x000080300ac87981 */ /* 0x000164000c1e1520 */
.L_x_186:
[----:B------:R-:W-:Y:S05]  /*7cc0*/  BSYNC B1 ;  /* 0x0000000000017941 */ /* 0x000fea0003800000 */
.L_x_185:
        /* <DEDUP_REMOVED lines=10> */
.L_x_188:
[----:B------:R-:W-:Y:S05]  /*7d70*/  BSYNC B1 ;  /* 0x0000000000017941 */ /* 0x000fea0003800000 */
.L_x_187:
        /* <DEDUP_REMOVED lines=10> */
.L_x_190:
[----:B------:R-:W-:Y:S05]  /*7e20*/  BSYNC B1 ;  /* 0x0000000000017941 */ /* 0x000fea0003800000 */
.L_x_189:
        /* <DEDUP_REMOVED lines=10> */
.L_x_192:
[----:B------:R-:W-:Y:S05]  /*7ed0*/  BSYNC B1 ;  /* 0x0000000000017941 */ /* 0x000fea0003800000 */
.L_x_191:
        /* <DEDUP_REMOVED lines=9> */
.L_x_194:
[----:B------:R-:W-:Y:S05]  /*7f70*/  BSYNC B1 ;  /* 0x0000000000017941 */ /* 0x000fea0003800000 */
.L_x_193:
        /* <DEDUP_REMOVED lines=9> */
.L_x_196:
[----:B------:R-:W-:Y:S05]  /*8010*/  BSYNC B1 ;  /* 0x0000000000017941 */ /* 0x000fea0003800000 */
.L_x_195:
        /* <DEDUP_REMOVED lines=9> */
.L_x_198:
[----:B------:R-:W-:Y:S05]  /*80b0*/  BSYNC B1 ;  /* 0x0000000000017941 */ /* 0x000fea0003800000 */
.L_x_197:
        /* <DEDUP_REMOVED lines=9> */
.L_x_200:
[----:B------:R-:W-:Y:S05]  /*8150*/  BSYNC B1 ;  /* 0x0000000000017941 */ /* 0x000fea0003800000 */
.L_x_199:
        /* <DEDUP_REMOVED lines=9> */
.L_x_202:
[----:B------:R-:W-:Y:S05]  /*81f0*/  BSYNC B1 ;  /* 0x0000000000017941 */ /* 0x000fea0003800000 */
.L_x_201:
        /* <DEDUP_REMOVED lines=9> */
.L_x_204:
[----:B------:R-:W-:Y:S05]  /*8290*/  BSYNC B1 ;  /* 0x0000000000017941 */ /* 0x000fea0003800000 */
.L_x_203:
        /* <DEDUP_REMOVED lines=9> */
.L_x_206:
[----:B------:R-:W-:Y:S05]  /*8330*/  BSYNC B1 ;  /* 0x0000000000017941 */ /* 0x000fea0003800000 */
.L_x_205:
        /* <DEDUP_REMOVED lines=9> */
.L_x_208:
[----:B------:R-:W-:Y:S05]  /*83d0*/  BSYNC B1 ;  /* 0x0000000000017941 */ /* 0x000fea0003800000 */
.L_x_207:
        /* <DEDUP_REMOVED lines=9> */
.L_x_210:
[----:B------:R-:W-:Y:S05]  /*8470*/  BSYNC B1 ;  /* 0x0000000000017941 */ /* 0x000fea0003800000 */
.L_x_209:
        /* <DEDUP_REMOVED lines=9> */
.L_x_212:
[----:B------:R-:W-:Y:S05]  /*8510*/  BSYNC B1 ;  /* 0x0000000000017941 */ /* 0x000fea0003800000 */
.L_x_211:
        /* <DEDUP_REMOVED lines=9> */
.L_x_214:
[----:B------:R-:W-:Y:S05]  /*85b0*/  BSYNC B1 ;  /* 0x0000000000017941 */ /* 0x000fea0003800000 */
.L_x_213:
        /* <DEDUP_REMOVED lines=9> */
.L_x_216:
[----:B------:R-:W-:Y:S05]  /*8650*/  BSYNC B1 ;  /* 0x0000000000017941 */ /* 0x000fea0003800000 */
.L_x_215:
        /* <DEDUP_REMOVED lines=11> */
.L_x_218:
[----:B------:R-:W-:Y:S05]  /*8710*/  BSYNC B1 ;  /* 0x0000000000017941 */ /* 0x000fea0003800000 */
.L_x_217:
        /* <DEDUP_REMOVED lines=11> */
.L_x_220:
[----:B------:R-:W-:Y:S05]  /*87d0*/  BSYNC B1 ;  /* 0x0000000000017941 */ /* 0x000fea0003800000 */
.L_x_219:
        /* <DEDUP_REMOVED lines=9> */
.L_x_222:
[----:B------:R-:W-:Y:S05]  /*8870*/  BSYNC B1 ;  /* 0x0000000000017941 */ /* 0x000fea0003800000 */
.L_x_221:
        /* <DEDUP_REMOVED lines=9> */
.L_x_224:
[----:B------:R-:W-:Y:S05]  /*8910*/  BSYNC B1 ;  /* 0x0000000000017941 */ /* 0x000fea0003800000 */
.L_x_223:
        /* <DEDUP_REMOVED lines=10> */
.L_x_226:
[----:B------:R-:W-:Y:S05]  /*89c0*/  BSYNC B1 ;  /* 0x0000000000017941 */ /* 0x000fea0003800000 */
.L_x_225:
        /* <DEDUP_REMOVED lines=10> */
.L_x_228:
[----:B------:R-:W-:Y:S05]  /*8a70*/  BSYNC B1 ;  /* 0x0000000000017941 */ /* 0x000fea0003800000 */
.L_x_227:
        /* <DEDUP_REMOVED lines=9> */
.L_x_230:
[----:B------:R-:W-:Y:S05]  /*8b10*/  BSYNC B1 ;  /* 0x0000000000017941 */ /* 0x000fea0003800000 */
.L_x_229:
        /* <DEDUP_REMOVED lines=9> */
.L_x_232:
[----:B------:R-:W-:Y:S05]  /*8bb0*/  BSYNC B1 ;  /* 0x0000000000017941 */ /* 0x000fea0003800000 */
.L_x_231:
        /* <DEDUP_REMOVED lines=10> */
.L_x_234:
[----:B------:R-:W-:Y:S05]  /*8c60*/  BSYNC B1 ;  /* 0x0000000000017941 */ /* 0x000fea0003800000 */
.L_x_233:
        /* <DEDUP_REMOVED lines=10> */
.L_x_236:
[----:B------:R-:W-:Y:S05]  /*8d10*/  BSYNC B1 ;  /* 0x0000000000017941 */ /* 0x000fea0003800000 */
.L_x_235:
        /* <DEDUP_REMOVED lines=9> */
.L_x_238:
[----:B------:R-:W-:Y:S05]  /*8db0*/  BSYNC B1 ;  /* 0x0000000000017941 */ /* 0x000fea0003800000 */
.L_x_237:
        /* <DEDUP_REMOVED lines=9> */
.L_x_240:
[----:B------:R-:W-:Y:S05]  /*8e50*/  BSYNC B1 ;  /* 0x0000000000017941 */ /* 0x000fea0003800000 */
.L_x_239:
        /* <DEDUP_REMOVED lines=10> */
.L_x_242:
[----:B------:R-:W-:Y:S05]  /*8f00*/  BSYNC B1 ;  /* 0x0000000000017941 */ /* 0x000fea0003800000 */
.L_x_241:
        /* <DEDUP_REMOVED lines=10> */
.L_x_244:
[----:B------:R-:W-:Y:S05]  /*8fb0*/  BSYNC B1 ;  /* 0x0000000000017941 */ /* 0x000fea0003800000 */
.L_x_243:
        /* <DEDUP_REMOVED lines=9> */
.L_x_246:
[----:B------:R-:W-:Y:S05]  /*9050*/  BSYNC B1 ;  /* 0x0000000000017941 */ /* 0x000fea0003800000 */
.L_x_245:
        /* <DEDUP_REMOVED lines=9> */
.L_x_248:
[----:B------:R-:W-:Y:S05]  /*90f0*/  BSYNC B1 ;  /* 0x0000000000017941 */ /* 0x000fea0003800000 */
.L_x_247:
        /* <DEDUP_REMOVED lines=10> */
.L_x_250:
[----:B------:R-:W-:Y:S05]  /*91a0*/  BSYNC B1 ;  /* 0x0000000000017941 */ /* 0x000fea0003800000 */
.L_x_249:
        /* <DEDUP_REMOVED lines=10> */
.L_x_252:
[----:B------:R-:W-:Y:S05]  /*9250*/  BSYNC B1 ;  /* 0x0000000000017941 */ /* 0x000fea0003800000 */
.L_x_251:
        /* <DEDUP_REMOVED lines=10> */
.L_x_254:
[----:B------:R-:W-:Y:S05]  /*9300*/  BSYNC B1 ;  /* 0x0000000000017941 */ /* 0x000fea0003800000 */
.L_x_253:
        /* <DEDUP_REMOVED lines=10> */
.L_x_256:
[----:B------:R-:W-:Y:S05]  /*93b0*/  BSYNC B1 ;  /* 0x0000000000017941 */ /* 0x000fea0003800000 */
.L_x_255:
        /* <DEDUP_REMOVED lines=9> */
.L_x_258:
[----:B------:R-:W-:Y:S05]  /*9450*/  BSYNC B1 ;  /* 0x0000000000017941 */ /* 0x000fea0003800000 */
.L_x_257:
        /* <DEDUP_REMOVED lines=9> */
.L_x_260:
[----:B------:R-:W-:Y:S05]  /*94f0*/  BSYNC B1 ;  /* 0x0000000000017941 */ /* 0x000fea0003800000 */
.L_x_259:
        /* <DEDUP_REMOVED lines=9> */
.L_x_262:
[----:B------:R-:W-:Y:S05]  /*9590*/  BSYNC B1 ;  /* 0x0000000000017941 */ /* 0x000fea0003800000 */
.L_x_261:
        /* <DEDUP_REMOVED lines=9> */
.L_x_264:
[----:B------:R-:W-:Y:S05]  /*9630*/  BSYNC B1 ;  /* 0x0000000000017941 */ /* 0x000fea0003800000 */
.L_x_263:
        /* <DEDUP_REMOVED lines=9> */
.L_x_266:
[----:B------:R-:W-:Y:S05]  /*96d0*/  BSYNC B1 ;  /* 0x0000000000017941 */ /* 0x000fea0003800000 */
.L_x_265:
        /* <DEDUP_REMOVED lines=9> */
.L_x_268:
[----:B------:R-:W-:Y:S05]  /*9770*/  BSYNC B1 ;  /* 0x0000000000017941 */ /* 0x000fea0003800000 */
.L_x_267:
        /* <DEDUP_REMOVED lines=9> */
.L_x_270:
[----:B------:R-:W-:Y:S05]  /*9810*/  BSYNC B1 ;  /* 0x0000000000017941 */ /* 0x000fea0003800000 */
.L_x_269:
        /* <DEDUP_REMOVED lines=9> */
.L_x_272:
[----:B------:R-:W-:Y:S05]  /*98b0*/  BSYNC B1 ;  /* 0x0000000000017941 */ /* 0x000fea0003800000 */
.L_x_271:
        /* <DEDUP_REMOVED lines=9> */
.L_x_274:
[----:B------:R-:W-:Y:S05]  /*9950*/  BSYNC B1 ;  /* 0x0000000000017941 */ /* 0x000fea0003800000 */
.L_x_273:
        /* <DEDUP_REMOVED lines=9> */
.L_x_276:
[----:B------:R-:W-:Y:S05]  /*99f0*/  BSYNC B1 ;  /* 0x0000000000017941 */ /* 0x000fea0003800000 */
.L_x_275:
        /* <DEDUP_REMOVED lines=9> */
.L_x_278:
[----:B------:R-:W-:Y:S05]  /*9a90*/  BSYNC B1 ;  /* 0x0000000000017941 */ /* 0x000fea0003800000 */
.L_x_277:
        /* <DEDUP_REMOVED lines=9> */
.L_x_280:
[----:B------:R-:W-:Y:S05]  /*9b30*/  BSYNC B1 ;  /* 0x0000000000017941 */ /* 0x000fea0003800000 */
.L_x_279:
        /* <DEDUP_REMOVED lines=11> */
.L_x_282:
[----:B------:R-:W-:Y:S05]  /*9bf0*/  BSYNC B1 ;  /* 0x0000000000017941 */ /* 0x000fea0003800000 */
.L_x_281:
        /* <DEDUP_REMOVED lines=11> */
.L_x_284:
[----:B------:R-:W-:Y:S05]  /*9cb0*/  BSYNC B1 ;  /* 0x0000000000017941 */ /* 0x000fea0003800000 */
.L_x_283:
        /* <DEDUP_REMOVED lines=9> */
.L_x_286:
[----:B------:R-:W-:Y:S05]  /*9d50*/  BSYNC B1 ;  /* 0x0000000000017941 */ /* 0x000fea0003800000 */
.L_x_285:
        /* <DEDUP_REMOVED lines=9> */
.L_x_288:
[----:B------:R-:W-:Y:S05]  /*9df0*/  BSYNC B1 ;  /* 0x0000000000017941 */ /* 0x000fea0003800000 */
.L_x_287:
        /* <DEDUP_REMOVED lines=10> */
.L_x_290:
[----:B------:R-:W-:Y:S05]  /*9ea0*/  BSYNC B1 ;  /* 0x0000000000017941 */ /* 0x000fea0003800000 */
.L_x_289:
        /* <DEDUP_REMOVED lines=10> */
.L_x_292:
[----:B------:R-:W-:Y:S05]  /*9f50*/  BSYNC B1 ;  /* 0x0000000000017941 */ /* 0x000fea0003800000 */
.L_x_291:
        /* <DEDUP_REMOVED lines=9> */
.L_x_294:
[----:B------:R-:W-:Y:S05]  /*9ff0*/  BSYNC B1 ;  /* 0x0000000000017941 */ /* 0x000fea0003800000 */
.L_x_293:
        /* <DEDUP_REMOVED lines=9> */
.L_x_296:
[----:B------:R-:W-:Y:S05]  /*a090*/  BSYNC B1 ;  /* 0x0000000000017941 */ /* 0x000fea0003800000 */
.L_x_295:
        /* <DEDUP_REMOVED lines=10> */
.L_x_298:
[----:B------:R-:W-:Y:S05]  /*a140*/  BSYNC B1 ;  /* 0x0000000000017941 */ /* 0x000fea0003800000 */
.L_x_297:
        /* <DEDUP_REMOVED lines=10> */
.L_x_300:
[----:B------:R-:W-:Y:S05]  /*a1f0*/  BSYNC B1 ;  /* 0x0000000000017941 */ /* 0x000fea0003800000 */
.L_x_299:
        /* <DEDUP_REMOVED lines=9> */
.L_x_302:
[----:B------:R-:W-:Y:S05]  /*a290*/  BSYNC B1 ;  /* 0x0000000000017941 */ /* 0x000fea0003800000 */
.L_x_301:
        /* <DEDUP_REMOVED lines=9> */
.L_x_304:
[----:B------:R-:W-:Y:S05]  /*a330*/  BSYNC B1 ;  /* 0x0000000000017941 */ /* 0x000fea0003800000 */
.L_x_303:
        /* <DEDUP_REMOVED lines=10> */
.L_x_306:
[----:B------:R-:W-:Y:S05]  /*a3e0*/  BSYNC B1 ;  /* 0x0000000000017941 */ /* 0x000fea0003800000 */
.L_x_305:
        /* <DEDUP_REMOVED lines=10> */
.L_x_308:
[----:B------:R-:W-:Y:S05]  /*a490*/  BSYNC B1 ;  /* 0x0000000000017941 */ /* 0x000fea0003800000 */
.L_x_307:
        /* <DEDUP_REMOVED lines=9> */
.L_x_310:
[----:B------:R-:W-:Y:S05]  /*a530*/  BSYNC B1 ;  /* 0x0000000000017941 */ /* 0x000fea0003800000 */
.L_x_309:
        /* <DEDUP_REMOVED lines=9> */
.L_x_312:
[----:B------:R-:W-:Y:S05]  /*a5d0*/  BSYNC B1 ;  /* 0x0000000000017941 */ /* 0x000fea0003800000 */
.L_x_311:
        /* <DEDUP_REMOVED lines=10> */
.L_x_314:
[----:B------:R-:W-:Y:S05]  /*a680*/  BSYNC B1 ;  /* 0x0000000000017941 */ /* 0x000fea0003800000 */
.L_x_313:
        /* <DEDUP_REMOVED lines=10> */
.L_x_316:
[----:B------:R-:W-:Y:S05]  /*a730*/  BSYNC B1 ;  /* 0x0000000000017941 */ /* 0x000fea0003800000 */
.L_x_315:
        /* <DEDUP_REMOVED lines=10> */
.L_x_318:
[----:B------:R-:W-:Y:S05]  /*a7e0*/  BSYNC B1 ;  /* 0x0000000000017941 */ /* 0x000fea0003800000 */
.L_x_317:
        /* <DEDUP_REMOVED lines=10> */
.L_x_320:
[----:B------:R-:W-:Y:S05]  /*a890*/  BSYNC B1 ;  /* 0x0000000000017941 */ /* 0x000fea0003800000 */
.L_x_319:
        /* <DEDUP_REMOVED lines=9> */
.L_x_322:
[----:B------:R-:W-:Y:S05]  /*a930*/  BSYNC B1 ;  /* 0x0000000000017941 */ /* 0x000fea0003800000 */
.L_x_321:
        /* <DEDUP_REMOVED lines=9> */
.L_x_324:
[----:B------:R-:W-:Y:S05]  /*a9d0*/  BSYNC B1 ;  /* 0x0000000000017941 */ /* 0x000fea0003800000 */
.L_x_323:
        /* <DEDUP_REMOVED lines=9> */
.L_x_326:
[----:B------:R-:W-:Y:S05]  /*aa70*/  BSYNC B1 ;  /* 0x0000000000017941 */ /* 0x000fea0003800000 */
.L_x_325:
        /* <DEDUP_REMOVED lines=9> */
.L_x_328:
[----:B------:R-:W-:Y:S05]  /*ab10*/  BSYNC B1 ;  /* 0x0000000000017941 */ /* 0x000fea0003800000 */
.L_x_327:
        /* <DEDUP_REMOVED lines=9> */
.L_x_330:
[----:B------:R-:W-:Y:S05]  /*abb0*/  BSYNC B1 ;  /* 0x0000000000017941 */ /* 0x000fea0003800000 */
.L_x_329:
        /* <DEDUP_REMOVED lines=9> */
.L_x_332:
[----:B------:R-:W-:Y:S05]  /*ac50*/  BSYNC B1 ;  /* 0x0000000000017941 */ /* 0x000fea0003800000 */
.L_x_331:
        /* <DEDUP_REMOVED lines=9> */
.L_x_334:
[----:B------:R-:W-:Y:S05]  /*acf0*/  BSYNC B1 ;  /* 0x0000000000017941 */ /* 0x000fea0003800000 */
.L_x_333:
        /* <DEDUP_REMOVED lines=9> */
.L_x_336:
[----:B------:R-:W-:Y:S05]  /*ad90*/  BSYNC B1 ;  /* 0x0000000000017941 */ /* 0x000fea0003800000 */
.L_x_335:
        /* <DEDUP_REMOVED lines=9> */
.L_x_338:
[----:B------:R-:W-:Y:S05]  /*ae30*/  BSYNC B1 ;  /* 0x0000000000017941 */ /* 0x000fea0003800000 */
.L_x_337:
        /* <DEDUP_REMOVED lines=9> */
.L_x_340:
[----:B------:R-:W-:Y:S05]  /*aed0*/  BSYNC B1 ;  /* 0x0000000000017941 */ /* 0x000fea0003800000 */
.L_x_339:
        /* <DEDUP_REMOVED lines=9> */
.L_x_342:
[----:B------:R-:W-:Y:S05]  /*af70*/  BSYNC B1 ;  /* 0x0000000000017941 */ /* 0x000fea0003800000 */
.L_x_341:
        /* <DEDUP_REMOVED lines=9> */
.L_x_344:
[----:B------:R-:W-:Y:S05]  /*b010*/  BSYNC B1 ;  /* 0x0000000000017941 */ /* 0x000fea0003800000 */
.L_x_343:
        /* <DEDUP_REMOVED lines=11> */
.L_x_346:
[----:B------:R-:W-:Y:S05]  /*b0d0*/  BSYNC B1 ;  /* 0x0000000000017941 */ /* 0x000fea0003800000 */
.L_x_345:
        /* <DEDUP_REMOVED lines=11> */
.L_x_348:
[----:B------:R-:W-:Y:S05]  /*b190*/  BSYNC B1 ;  /* 0x0000000000017941 */ /* 0x000fea0003800000 */
.L_x_347:
        /* <DEDUP_REMOVED lines=9> */
.L_x_350:
[----:B------:R-:W-:Y:S05]  /*b230*/  BSYNC B1 ;  /* 0x0000000000017941 */ /* 0x000fea0003800000 */
.L_x_349:
        /* <DEDUP_REMOVED lines=9> */
.L_x_352:
[----:B------:R-:W-:Y:S05]  /*b2d0*/  BSYNC B1 ;  /* 0x0000000000017941 */ /* 0x000fea0003800000 */
.L_x_351:
        /* <DEDUP_REMOVED lines=10> */
.L_x_354:
[----:B------:R-:W-:Y:S05]  /*b380*/  BSYNC B1 ;  /* 0x0000000000017941 */ /* 0x000fea0003800000 */
.L_x_353:
        /* <DEDUP_REMOVED lines=10> */
.L_x_356:
[----:B------:R-:W-:Y:S05]  /*b430*/  BSYNC B1 ;  /* 0x0000000000017941 */ /* 0x000fea0003800000 */
.L_x_355:
        /* <DEDUP_REMOVED lines=9> */
.L_x_358:
[----:B------:R-:W-:Y:S05]  /*b4d0*/  BSYNC B1 ;  /* 0x0000000000017941 */ /* 0x000fea0003800000 */
.L_x_357:
        /* <DEDUP_REMOVED lines=9> */
.L_x_360:
[----:B------:R-:W-:Y:S05]  /*b570*/  BSYNC B1 ;  /* 0x0000000000017941 */ /* 0x000fea0003800000 */
.L_x_359:
        /* <DEDUP_REMOVED lines=10> */
.L_x_362:
[----:B------:R-:W-:Y:S05]  /*b620*/  BSYNC B1 ;  /* 0x0000000000017941 */ /* 0x000fea0003800000 */
.L_x_361:
        /* <DEDUP_REMOVED lines=10> */
.L_x_364:
[----:B------:R-:W-:Y:S05]  /*b6d0*/  BSYNC B1 ;  /* 0x0000000000017941 */ /* 0x000fea0003800000 */
.L_x_363:
        /* <DEDUP_REMOVED lines=9> */
.L_x_366:
[----:B------:R-:W-:Y:S05]  /*b770*/  BSYNC B1 ;  /* 0x0000000000017941 */ /* 0x000fea0003800000 */
.L_x_365:
        /* <DEDUP_REMOVED lines=9> */
.L_x_368:
[----:B------:R-:W-:Y:S05]  /*b810*/  BSYNC B1 ;  /* 0x0000000000017941 */ /* 0x000fea0003800000 */
.L_x_367:
        /* <DEDUP_REMOVED lines=10> */
.L_x_370:
[----:B------:R-:W-:Y:S05]  /*b8c0*/  BSYNC B1 ;  /* 0x0000000000017941 */ /* 0x000fea0003800000 */
.L_x_369:
        /* <DEDUP_REMOVED lines=10> */
.L_x_372:
[----:B------:R-:W-:Y:S05]  /*b970*/  BSYNC B1 ;  /* 0x0000000000017941 */ /* 0x000fea0003800000 */
.L_x_371:
        /* <DEDUP_REMOVED lines=9> */
.L_x_374:
[----:B------:R-:W-:Y:S05]  /*ba10*/  BSYNC B1 ;  /* 0x0000000000017941 */ /* 0x000fea0003800000 */
.L_x_373:
        /* <DEDUP_REMOVED lines=9> */
.L_x_376:
[----:B------:R-:W-:Y:S05]  /*bab0*/  BSYNC B1 ;  /* 0x0000000000017941 */ /* 0x000fea0003800000 */
.L_x_375:
        /* <DEDUP_REMOVED lines=10> */
.L_x_378:
[----:B------:R-:W-:Y:S05]  /*bb60*/  BSYNC B1 ;  /* 0x0000000000017941 */ /* 0x000fea0003800000 */
.L_x_377:
        /* <DEDUP_REMOVED lines=10> */
.L_x_380:
[----:B------:R-:W-:Y:S05]  /*bc10*/  BSYNC B1 ;  /* 0x0000000000017941 */ /* 0x000fea0003800000 */
.L_x_379:
        /* <DEDUP_REMOVED lines=10> */
.L_x_382:
[----:B------:R-:W-:Y:S05]  /*bcc0*/  BSYNC B1 ;  /* 0x0000000000017941 */ /* 0x000fea0003800000 */
.L_x_381:
        /* <DEDUP_REMOVED lines=10> */
.L_x_384:
[----:B------:R-:W-:Y:S05]  /*bd70*/  BSYNC B1 ;  /* 0x0000000000017941 */ /* 0x000fea0003800000 */
.L_x_383:
        /* <DEDUP_REMOVED lines=9> */
.L_x_386:
[----:B------:R-:W-:Y:S05]  /*be10*/  BSYNC B1 ;  /* 0x0000000000017941 */ /* 0x000fea0003800000 */
.L_x_385:
        /* <DEDUP_REMOVED lines=9> */
.L_x_388:
[----:B------:R-:W-:Y:S05]  /*beb0*/  BSYNC B1 ;  /* 0x0000000000017941 */ /* 0x000fea0003800000 */
.L_x_387:
        /* <DEDUP_REMOVED lines=9> */
.L_x_390:
[----:B------:R-:W-:Y:S05]  /*bf50*/  BSYNC B1 ;  /* 0x0000000000017941 */ /* 0x000fea0003800000 */
.L_x_389:
        /* <DEDUP_REMOVED lines=9> */
.L_x_392:
[----:B------:R-:W-:Y:S05]  /*bff0*/  BSYNC B1 ;  /* 0x0000000000017941 */ /* 0x000fea0003800000 */
.L_x_391:
        /* <DEDUP_REMOVED lines=9> */
.L_x_394:
[----:B------:R-:W-:Y:S05]  /*c090*/  BSYNC B1 ;  /* 0x0000000000017941 */ /* 0x000fea0003800000 */
.L_x_393:
        /* <DEDUP_REMOVED lines=9> */
.L_x_396:
[----:B------:R-:W-:Y:S05]  /*c130*/  BSYNC B1 ;  /* 0x0000000000017941 */ /* 0x000fea0003800000 */
.L_x_395:
        /* <DEDUP_REMOVED lines=9> */
.L_x_398:
[----:B------:R-:W-:Y:S05]  /*c1d0*/  BSYNC B1 ;  /* 0x0000000000017941 */ /* 0x000fea0003800000 */
.L_x_397:
        /* <DEDUP_REMOVED lines=9> */
.L_x_400:
[----:B------:R-:W-:Y:S05]  /*c270*/  BSYNC B1 ;  /* 0x0000000000017941 */ /* 0x000fea0003800000 */
.L_x_399:
        /* <DEDUP_REMOVED lines=9> */
.L_x_402:
[----:B------:R-:W-:Y:S05]  /*c310*/  BSYNC B1 ;  /* 0x0000000000017941 */ /* 0x000fea0003800000 */
.L_x_401:
        /* <DEDUP_REMOVED lines=9> */
.L_x_404:
[----:B------:R-:W-:Y:S05]  /*c3b0*/  BSYNC B1 ;  /* 0x0000000000017941 */ /* 0x000fea0003800000 */
.L_x_403:
        /* <DEDUP_REMOVED lines=9> */
.L_x_406:
[----:B------:R-:W-:Y:S05]  /*c450*/  BSYNC B1 ;  /* 0x0000000000017941 */ /* 0x000fea0003800000 */
.L_x_405:
        /* <DEDUP_REMOVED lines=9> */
.L_x_408:
[----:B------:R-:W-:Y:S05]  /*c4f0*/  BSYNC B1 ;  /* 0x0000000000017941 */ /* 0x000fea0003800000 */
.L_x_407:
        /* <DEDUP_REMOVED lines=11> */
.L_x_410:
[----:B------:R-:W-:Y:S05]  /*c5b0*/  BSYNC B1 ;  /* 0x0000000000017941 */ /* 0x000fea0003800000 */
.L_x_409:
        /* <DEDUP_REMOVED lines=11> */
.L_x_412:
[----:B------:R-:W-:Y:S05]  /*c670*/  BSYNC B1 ;  /* 0x0000000000017941 */ /* 0x000fea0003800000 */
.L_x_411:
        /* <DEDUP_REMOVED lines=9> */
.L_x_414:
[----:B------:R-:W-:Y:S05]  /*c710*/  BSYNC B1 ;  /* 0x0000000000017941 */ /* 0x000fea0003800000 */
.L_x_413:
        /* <DEDUP_REMOVED lines=9> */
.L_x_416:
[----:B------:R-:W-:Y:S05]  /*c7b0*/  BSYNC B1 ;  /* 0x0000000000017941 */ /* 0x000fea0003800000 */
.L_x_415:
        /* <DEDUP_REMOVED lines=10> */
.L_x_418:
[----:B------:R-:W-:Y:S05]  /*c860*/  BSYNC B1 ;  /* 0x0000000000017941 */ /* 0x000fea0003800000 */
.L_x_417:
        /* <DEDUP_REMOVED lines=10> */
.L_x_420:
[----:B------:R-:W-:Y:S05]  /*c910*/  BSYNC B1 ;  /* 0x0000000000017941 */ /* 0x000fea0003800000 */
.L_x_419:
        /* <DEDUP_REMOVED lines=9> */
.L_x_422:
[----:B------:R-:W-:Y:S05]  /*c9b0*/  BSYNC B1 ;  /* 0x0000000000017941 */ /* 0x000fea0003800000 */
.L_x_421:
        /* <DEDUP_REMOVED lines=9> */
.L_x_424:
[----:B------:R-:W-:Y:S05]  /*ca50*/  BSYNC B1 ;  /* 0x0000000000017941 */ /* 0x000fea0003800000 */
.L_x_423:
        /* <DEDUP_REMOVED lines=10> */
.L_x_426:
[----:B------:R-:W-:Y:S05]  /*cb00*/  BSYNC B1 ;  /* 0x0000000000017941 */ /* 0x000fea0003800000 */
.L_x_425:
        /* <DEDUP_REMOVED lines=10> */
.L_x_428:
[----:B------:R-:W-:Y:S05]  /*cbb0*/  BSYNC B1 ;  /* 0x0000000000017941 */ /* 0x000fea0003800000 */
.L_x_427:
        /* <DEDUP_REMOVED lines=9> */
.L_x_430:
[----:B------:R-:W-:Y:S05]  /*cc50*/  BSYNC B1 ;  /* 0x0000000000017941 */ /* 0x000fea0003800000 */
.L_x_429:
        /* <DEDUP_REMOVED lines=9> */
.L_x_432:
[----:B------:R-:W-:Y:S05]  /*ccf0*/  BSYNC B1 ;  /* 0x0000000000017941 */ /* 0x000fea0003800000 */
.L_x_431:
        /* <DEDUP_REMOVED lines=10> */
.L_x_434:
[----:B------:R-:W-:Y:S05]  /*cda0*/  BSYNC B1 ;  /* 0x0000000000017941 */ /* 0x000fea0003800000 */
.L_x_433:
        /* <DEDUP_REMOVED lines=10> */
.L_x_436:
[----:B------:R-:W-:Y:S05]  /*ce50*/  BSYNC B1 ;  /* 0x0000000000017941 */ /* 0x000fea0003800000 */
.L_x_435:
[----:B-----5:R-:W-:Y:S01]  /*ce60*/  HADD2.F32 R3, -RZ, R200.H0_H0 ;  /* 0x200000c8ff037230 */ /* 0x020fe20000004100 */
[----:B------:R-:W-:Y:S04]  /*ce70*/  BSSY B1, `(.L_x_437) ;  /* 0x0000008000017945 */ /* 0x000fe80003800000 */
[----:B0123--:R-:W-:-:S04]  /*ce80*/  FMUL R14, R3, R16 ;  /* 0x00000010030e7220 */ /* 0x00ffc80000400000 */
[----:B------:R-:W-:-:S05]  /*ce90*/  FFMA R14, R53, R2, R14 ;  /* 0x00000002350e7223 */ /* 0x000fca000000000e */
[----:B------:R-:W-:-:S05]  /*cea0*/  F2FP.F16.F32.PACK_AB R14, RZ, R14 ;  /* 0x0000000eff0e723e */ /* 0x000fca00000000ff */
[----:B------:R0:W-:Y:S01]  /*ceb0*/  @P5 STG.E.U16 desc[UR48][R4.64+0x1b2], R14 ;  /* 0x0001b20e04005986 */ /* 0x0001e2000c101530 */
[----:B------:R-:W-:-:S13]  /*cec0*/  ISETP.GT.AND P5, PT, R0, 0x8, P1 ;  /* 0x000000080000780c */ /* 0x000fda0000fa4270 */
[----:B0-----:R-:W-:Y:S05]  /*ced0*/  @!P5 BRA `(.L_x_438) ;  /* 0x000000000004d947 */ /* 0x001fea0003800000 */
[----:B------:R0:W5:Y:S02]  /*cee0*/  LDG.E.LTC128B.U16 R200, desc[UR48][R12.64+0x1b0] ;  /* 0x0001b0300cc87981 */ /* 0x000164000c1e1520 */
.L_x_438:
[----:B------:R-:W-:Y:S05]  /*cef0*/  BSYNC B1 ;  /* 0x0000000000017941 */ /* 0x000fea0003800000 */
.L_x_437:
[----:B-----5:R-:W-:Y:S01]  /*cf00*/  HADD2.F32 R3, -RZ, R200.H0_H0 ;  /* 0x200000c8ff037230 */ /* 0x020fe20000004100 */
[----:B------:R-:W-:Y:S01]  /*cf10*/  BSSY B1, `(.L_x_439) ;  /* 0x000000a000017945 */ /* 0x000fe20003800000 */
[----:B------:R-:W-:Y:S02]  /*cf20*/  @P5 IMAD.MOV.U32 R4, RZ, RZ, R6 ;  /* 0x000000ffff045224 */ /* 0x000fe400078e0006 */
[----:B------:R-:W-:Y:S02]  /*cf30*/  @P5 IMAD.MOV.U32 R5, RZ, RZ, R7 ;  /* 0x000000ffff055224 */ /* 0x000fe400078e0007 */
[----:B------:R-:W-:-:S04]  /*cf40*/  FMUL R3, R3, R16 ;  /* 0x0000001003037220 */ /* 0x000fc80000400000 */
[----:B------:R-:W-:-:S05]  /*cf50*/  FFMA R3, R54, R2, R3 ;  /* 0x0000000236037223 */ /* 0x000fca0000000003 */
[----:B------:R-:W-:-:S05]  /*cf60*/  F2FP.F16.F32.PACK_AB R3, RZ, R3 ;  /* 0x00000003ff03723e */ /* 0x000fca00000000ff */
[----:B------:R1:W-:Y:S01]  /*cf70*/  @P5 STG.E.U16 desc[UR48][R4.64+0x1b0], R3 ;  /* 0x0001b00304005986 */ /* 0x0003e2000c101530 */
[----:B------:R-:W-:-:S13]  /*cf80*/  ISETP.GT.AND P5, PT, R0, 0x8, P0 ;  /* 0x000000080000780c */ /* 0x000fda00007a4270 */
[----:B-1----:R-:W-:Y:S05]  /*cf90*/  @!P5 BRA `(.L_x_440) ;  /* 0x000000000004d947 */ /* 0x002fea0003800000 */
[----:B------:R1:W5:Y:S02]  /*cfa0*/  LDG.E.LTC128B.U16 R200, desc[UR48][R12.64+0x1b2] ;  /* 0x0001b2300cc87981 */ /* 0x000364000c1e1520 */
.L_x_440:
[----:B------:R-:W-:Y:S05]  /*cfb0*/  BSYNC B1 ;  /* 0x0000000000017941 */ /* 0x000fea0003800000 */
.L_x_439:
        /* <DEDUP_REMOVED lines=8> */
[----:B--2---:R-:W-:Y:S05]  /*d040*/  @!P5 BRA `(.L_x_442) ;  /* 0x000000000004d947 */ /* 0x004fea0003800000 */
[----:B------:R2:W5:Y:S02]  /*d050*/  LDG.E.LTC128B.U16 R200, desc[UR48][R10.64+0x180] ;  /* 0x000180300ac87981 */ /* 0x000564000c1e1520 */
.L_x_442:
[----:B------:R-:W-:Y:S05]  /*d060*/  BSYNC B1 ;  /* 0x0000000000017941 */ /* 0x000fea0003800000 */
.L_x_441:
        /* <DEDUP_REMOVED lines=8> */
[----:B---3--:R-:W-:Y:S05]  /*d0f0*/  @!P5 BRA `(.L_x_444) ;  /* 0x000000000004d947 */ /* 0x008fea0003800000 */
[----:B------:R3:W5:Y:S02]  /*d100*/  LDG.E.LTC128B.U16 R200, desc[UR48][R10.64+0x182] ;  /* 0x000182300ac87981 */ /* 0x000764000c1e1520 */
.L_x_444:
[----:B------:R-:W-:Y:S05]  /*d110*/  BSYNC B1 ;  /* 0x0000000000017941 */ /* 0x000fea0003800000 */
.L_x_443:
        /* <DEDUP_REMOVED lines=10> */
.L_x_446:
[----:B------:R-:W-:Y:S05]  /*d1c0*/  BSYNC B1 ;  /* 0x0000000000017941 */ /* 0x000fea0003800000 */
.L_x_445:
        /* <DEDUP_REMOVED lines=10> */
.L_x_448:
[----:B------:R-:W-:Y:S05]  /*d270*/  BSYNC B1 ;  /* 0x0000000000017941 */ /* 0x000fea0003800000 */
.L_x_447:
        /* <DEDUP_REMOVED lines=9> */
.L_x_450:
[----:B------:R-:W-:Y:S05]  /*d310*/  BSYNC B1 ;  /* 0x0000000000017941 */ /* 0x000fea0003800000 */
.L_x_449:
        /* <DEDUP_REMOVED lines=9> */
.L_x_452:
[----:B------:R-:W-:Y:S05]  /*d3b0*/  BSYNC B1 ;  /* 0x0000000000017941 */ /* 0x000fea0003800000 */
.L_x_451:
        /* <DEDUP_REMOVED lines=9> */
.L_x_454:
[----:B------:R-:W-:Y:S05]  /*d450*/  BSYNC B1 ;  /* 0x0000000000017941 */ /* 0x000fea0003800000 */
.L_x_453:
        /* <DEDUP_REMOVED lines=9> */
.L_x_456:
[----:B------:R-:W-:Y:S05]  /*d4f0*/  BSYNC B1 ;  /* 0x0000000000017941 */ /* 0x000fea0003800000 */
.L_x_455:
        /* <DEDUP_REMOVED lines=9> */
.L_x_458:
[----:B------:R-:W-:Y:S05]  /*d590*/  BSYNC B1 ;  /* 0x0000000000017941 */ /* 0x000fea0003800000 */
.L_x_457:
        /* <DEDUP_REMOVED lines=9> */
.L_x_460:
[----:B------:R-:W-:Y:S05]  /*d630*/  BSYNC B1 ;  /* 0x0000000000017941 */ /* 0x000fea0003800000 */
.L_x_459:
        /* <DEDUP_REMOVED lines=9> */
.L_x_462:
[----:B------:R-:W-:Y:S05]  /*d6d0*/  BSYNC B1 ;  /* 0x0000000000017941 */ /* 0x000fea0003800000 */
.L_x_461:
        /* <DEDUP_REMOVED lines=9> */
.L_x_464:
[----:B------:R-:W-:Y:S05]  /*d770*/  BSYNC B1 ;  /* 0x0000000000017941 */ /* 0x000fea0003800000 */
.L_x_463:
        /* <DEDUP_REMOVED lines=9> */
.L_x_466:
[----:B------:R-:W-:Y:S05]  /*d810*/  BSYNC B1 ;  /* 0x0000000000017941 */ /* 0x000fea0003800000 */
.L_x_465:
        /* <DEDUP_REMOVED lines=9> */
.L_x_468:
[----:B------:R-:W-:Y:S05]  /*d8b0*/  BSYNC B1 ;  /* 0x0000000000017941 */ /* 0x000fea0003800000 */
.L_x_467:
        /* <DEDUP_REMOVED lines=9> */
.L_x_470:
[----:B------:R-:W-:Y:S05]  /*d950*/  BSYNC B1 ;  /* 0x0000000000017941 */ /* 0x000fea0003800000 */
.L_x_469:
        /* <DEDUP_REMOVED lines=9> */
.L_x_472:
[----:B------:R-:W-:Y:S05]  /*d9f0*/  BSYNC B1 ;  /* 0x0000000000017941 */ /* 0x000fea0003800000 */
.L_x_471:
[----:B------:R-:W-:Y:S05]  /*da00*/  @!P0 BRA `(.L_x_473) ;  /* 0x00000040005c8947 */ /* 0x000fea0003800000 */
[----:B0----5:R-:W-:-:S05]  /*da10*/  HADD2.F32 R3, -RZ, R200.H0_H0 ;  /* 0x200000c8ff037230 */ /* 0x021fca0000004100 */
[----:B------:R-:W-:-:S04]  /*da20*/  FMUL R0, R3, R16 ;  /* 0x0000001003007220 */ /* 0x000fc80000400000 */
[----:B------:R-:W-:-:S05]  /*da30*/  FFMA R0, R39, R2, R0 ;  /* 0x0000000227007223 */ /* 0x000fca0000000000 */
[----:B------:R-:W-:-:S05]  /*da40*/  F2FP.F16.F32.PACK_AB R0, RZ, R0 ;  /* 0x00000000ff00723e */ /* 0x000fca00000000ff */
[----:B------:R0:W-:Y:S01]  /*da50*/  STG.E.U16 desc[UR48][R22.64+0x1b2], R0 ;  /* 0x0001b20016007986 */ /* 0x0001e2000c101530 */
[----:B------:R-:W-:Y:S05]  /*da60*/  BRA `(.L_x_473) ;  /* 0x0000004000447947 */ /* 0x000fea0003800000 */
.L_x_30:
[----:B------:R-:W2:Y:S01]  /*da70*/  LDL.LU R221, [R1+0x44] ;  /* 0x0000440001dd7983 */ /* 0x000ea20000300800 */
[----:B------:R-:W-:-:S03]  /*da80*/  ULDC.64 UR4, c[0x0][0x5c0] ;  /* 0x0001700000047ab9 */ /* 0x000fc60000000a00 */
[----:B------:R-:W3:Y:S04]  /*da90*/  LDL.LU R13, [R1+0x48] ;  /* 0x00004800010d7983 */ /* 0x000ee80000300800 */
[----:B------:R-:W4:Y:S04]  /*daa0*/  LDL.LU R12, [R1+0x4c] ;  /* 0x00004c00010c7983 */ /* 0x000f280000300800 */
[----:B------:R-:W5:Y:S04]  /*dab0*/  LDL.LU R15, [R1+0x40] ;  /* 0x00004000010f7983 */ /* 0x000f680000300800 */
        /* <DEDUP_REMOVED lines=10> */
[----:B------:R-:W5:Y:S01]  /*db60*/  LDL.LU R22, [R1+0x7c] ;  /* 0x00007c0001167983 */ /* 0x000f620000300800 */
[----:B------:R-:W-:-:S02]  /*db70*/  LEA R4, P2, R6, UR4, 0x1 ;  /* 0x0000000406047c11 */ /* 0x000fc4000f8408ff */
[----:B------:R-:W-:Y:S02]  /*db80*/  ISETP.GT.AND P3, PT, R3, 0x1, PT ;  /* 0x000000010300780c */ /* 0x000fe40003f64270 */
[----:B0-----:R-:W-:Y:S02]  /*db90*/  LEA.HI.X R5, R6, UR5, R14, 0x1, P2 ;  /* 0x0000000506057c11 */ /* 0x001fe400090f0c0e */
[----:B------:R-:W-:Y:S01]  /*dba0*/  ISETP.GT.AND P2, PT, R0, RZ, P3 ;  /* 0x000000ff0000720c */ /* 0x000fe20001f44270 */
[----:B------:R-:W-:Y:S02]  /*dbb0*/  IMAD.SHL.U32 R14, R18, 0x10, RZ ;  /* 0x00000010120e7824 */ /* 0x000fe400078e00ff */
[-C--:B--2---:R-:W-:Y:S02]  /*dbc0*/  FMUL R7, R221, R2.reuse ;  /* 0x00000002dd077220 */ /* 0x084fe40000400000 */
[----:B------:R-:W2:Y:S01]  /*dbd0*/  LDL.LU R221, [R1+0x60] ;  /* 0x0000600001dd7983 */ /* 0x000ea20000300800 */
[----:B---3--:R-:W-:-:S02]  /*dbe0*/  FMUL R13, R13, R2 ;  /* 0x000000020d0d7220 */ /* 0x008fc40000400000 */
[----:B------:R-:W-:Y:S01]  /*dbf0*/  F2FP.F16.F32.PACK_AB R7, RZ, R7 ;  /* 0x00000007ff07723e */ /* 0x000fe200000000ff */
[-C--:B----4-:R-:W-:Y:S02]  /*dc00*/  FMUL R12, R12, R2.reuse ;  /* 0x000000020c0c7220 */ /* 0x090fe40000400000 */
[----:B------:R-:W-:Y:S01]  /*dc10*/  F2FP.F16.F32.PACK_AB R13, RZ, R13 ;  /* 0x0000000dff0d723e */ /* 0x000fe200000000ff */
[----:B-----5:R-:W-:Y:S01]  /*dc20*/  FMUL R6, R15, R2 ;  /* 0x000000020f067220 */ /* 0x020fe20000400000 */
[----:B------:R-:W-:Y:S01]  /*dc30*/  @P2 STG.E.U16 desc[UR48][R4.64+0x2], R7 ;  /* 0x0000020704002986 */ /* 0x000fe2000c101530 */
[----:B------:R-:W-:Y:S01]  /*dc40*/  F2FP.F16.F32.PACK_AB R12, RZ, R12 ;  /* 0x0000000cff0c723e */ /* 0x000fe200000000ff */
[----:B------:R-:W-:Y:S02]  /*dc50*/  FMUL R11, R11, R2 ;  /* 0x000000020b0b7220 */ /* 0x000fe40000400000 */
[----:B------:R-:W-:Y:S02]  /*dc60*/  F2FP.F16.F32.PACK_AB R6, RZ, R6 ;  /* 0x00000006ff06723e */ /* 0x000fe400000000ff */
[----:B------:R-:W-:Y:S01]  /*dc70*/  SHF.L.U64.HI R15, R18, 0x4, R19 ;  /* 0x00000004120f7819 */ /* 0x000fe20000010213 */
[-C--:B------:R-:W-:Y:S01]  /*dc80*/  FMUL R10, R10, R2.reuse ;  /* 0x000000020a0a7220 */ /* 0x080fe20000400000 */
[----:B------:R-:W-:Y:S01]  /*dc90*/  ISETP.GT.AND P2, PT, R0, 0x8, P0 ;  /* 0x000000080000780c */ /* 0x000fe20000744270 */
[----:B------:R0:W-:Y:S01]  /*dca0*/  @P1 STG.E.U16 desc[UR48][R4.64], R6 ;  /* 0x0000000604001986 */ /* 0x0001e2000c101530 */
[----:B------:R-:W-:Y:S01]  /*dcb0*/  F2FP.F16.F32.PACK_AB R11, RZ, R11 ;  /* 0x0000000bff0b723e */ /* 0x000fe200000000ff */
[----:B------:R-:W-:Y:S01]  /*dcc0*/  FMUL R9, R9, R2 ;  /* 0x0000000209097220 */ /* 0x000fe20000400000 */
[----:B------:R-:W-:Y:S01]  /*dcd0*/  F2FP.F16.F32.PACK_AB R10, RZ, R10 ;  /* 0x0000000aff0a723e */ /* 0x000fe200000000ff */
[----:B------:R-:W-:Y:S01]  /*dce0*/  FMUL R8, R8, R2 ;  /* 0x0000000208087220 */ /* 0x000fe20000400000 */
[----:B0-----:R-:W-:-:S05]  /*dcf0*/  IADD3 R6, P1, R14, R4, RZ ;  /* 0x000000040e067210 */ /* 0x001fca0007f3e0ff */
[----:B------:R-:W-:Y:S01]  /*dd00*/  IMAD.X R7, R15, 0x1, R5, P1 ;  /* 0x000000010f077824 */ /* 0x000fe200008e0605 */
[----:B------:R-:W-:-:S04]  /*dd10*/  ISETP.GT.AND P1, PT, R0, 0x8, P3 ;  /* 0x000000080000780c */ /* 0x000fc80001f24270 */
[----:B------:R0:W-:Y:S09]  /*dd20*/  @P2 STG.E.U16 desc[UR48][R6.64], R13 ;  /* 0x0000000d06002986 */ /* 0x0001f2000c101530 */
[----:B------:R1:W-:Y:S01]  /*dd30*/  @P1 STG.E.U16 desc[UR48][R6.64+0x2], R12 ;  /* 0x0000020c06001986 */ /* 0x0003e2000c101530 */
[----:B------:R-:W-:-:S03]  /*dd40*/  ISETP.GT.AND P1, PT, R3, 0x8, PT ;  /* 0x000000080300780c */ /* 0x000fc60003f24270 */
[----:B0-----:R-:W3:Y:S01]  /*dd50*/  LDL.LU R13, [R1+0x4] ;  /* 0x00000400010d7983 */ /* 0x001ee20000300800 */
[----:B------:R-:W-:-:S03]  /*dd60*/  ISETP.GT.AND P2, PT, R0, RZ, P1 ;  /* 0x000000ff0000720c */ /* 0x000fc60000f44270 */
[----:B-1----:R-:W4:Y:S01]  /*dd70*/  LDL.LU R12, [R1] ;  /* 0x00000000010c7983 */ /* 0x002f220000300800 */
[----:B------:R-:W-:Y:S02]  /*dd80*/  F2FP.F16.F32.PACK_AB R9, RZ, R9 ;  /* 0x00000009ff09723e */ /* 0x000fe400000000ff */
[----:B------:R-:W-:Y:S01]  /*dd90*/  F2FP.F16.F32.PACK_AB R8, RZ, R8 ;  /* 0x00000008ff08723e */ /* 0x000fe200000000ff */
[----:B------:R-:W5:Y:S06]  /*dda0*/  LDL.LU R227, [R1+0x8] ;  /* 0x0000080001e37983 */ /* 0x000f6c0000300800 */
[----:B------:R-:W-:Y:S01]  /*ddb0*/  @P2 STG.E.U16 desc[UR48][R4.64+0x10], R11 ;  /* 0x0000100b04002986 */ /* 0x000fe2000c101530 */
[----:B------:R-:W-:-:S03]  /*ddc0*/  ISETP.GT.AND P2, PT, R3, 0x9, PT ;  /* 0x000000090300780c */ /* 0x000fc60003f44270 */
[----:B------:R-:W5:Y:S01]  /*ddd0*/  LDL.LU R226, [R1+0xc] ;  /* 0x00000c0001e27983 */ /* 0x000f620000300800 */
[C---:B------:R-:W-:Y:S02]  /*dde0*/  ISETP.GT.AND P3, PT, R0.reuse, RZ, P2 ;  /* 0x000000ff0000720c */ /* 0x040fe40001764270 */
[C---:B------:R-:W-:Y:S01]  /*ddf0*/  ISETP.GT.AND P4, PT, R0.reuse, 0x8, P2 ;  /* 0x000000080000780c */ /* 0x040fe20001784270 */
[----:B------:R-:W5:Y:S04]  /*de00*/  LDL.LU R225, [R1+0x10] ;  /* 0x0000100001e17983 */ /* 0x000f680000300800 */
[----:B------:R-:W5:Y:S04]  /*de10*/  LDL.LU R224, [R1+0x14] ;  /* 0x0000140001e07983 */ /* 0x000f680000300800 */
[----:B------:R-:W5:Y:S04]  /*de20*/  LDL.LU R223, [R1+0x18] ;  /* 0x0000180001df7983 */ /* 0x000f680000300800 */
[----:B------:R-:W-:Y:S01]  /*de30*/  @P3 STG.E.U16 desc[UR48][R4.64+0x12], R10 ;  /* 0x0000120a04003986 */ /* 0x000fe2000c101530 */
[----:B------:R-:W-:-:S03]  /*de40*/  ISETP.GT.AND P3, PT, R0, 0x8, P1 ;  /* 0x000000080000780c */ /* 0x000fc60000f64270 */
[----:B------:R-:W-:Y:S04]  /*de50*/  @P4 STG.E.U16 desc[UR48][R6.64+0x12], R8 ;  /* 0x0000120806004986 */ /* 0x000fe8000c101530 */
[----:B------:R-:W5:Y:S06]  /*de60*/  LDL.LU R222, [R1+0x1c] ;  /* 0x00001c0001de7983 */ /* 0x000f6c0000300800 */
[----:B------:R0:W-:Y:S01]  /*de70*/  @P3 STG.E.U16 desc[UR48][R6.64+0x10], R9 ;  /* 0x0000100906003986 */ /* 0x0001e2000c101530 */
[----:B------:R-:W-:-:S04]  /*de80*/  ISETP.GT.AND P3, PT, R3, 0x10, PT ;  /* 0x000000100300780c */ /* 0x000fc80003f64270 */
[----:B------:R-:W-:Y:S01]  /*de90*/  ISETP.GT.AND P4, PT, R0, RZ, P3 ;  /* 0x000000ff0000720c */ /* 0x000fe20001f84270 */
[----:B0-----:R-:W-:-:S05]  /*dea0*/  FMUL R9, R220, R2 ;  /* 0x00000002dc097220 */ /* 0x001fca0000400000 */
[----:B------:R-:W-:Y:S02]  /*deb0*/  F2FP.F16.F32.PACK_AB R9, RZ, R9 ;  /* 0x00000009ff09723e */ /* 0x000fe400000000ff */
[----:B------:R-:W-:-:S04]  /*dec0*/  LOP3.LUT R17, R17, 0xffffffef, RZ, 0xc0, !PT ;  /* 0xffffffef11117812 */ /* 0x000fc800078ec0ff */
[----:B------:R-:W-:Y:S01]  /*ded0*/  @P1 LOP3.LUT R17, R17, 0x10, RZ, 0xfc, !PT ;  /* 0x0000001011111812 */ /* 0x000fe200078efcff */
[----:B--2---:R-:W-:Y:S02]  /*dee0*/  FMUL R8, R221, R2 ;  /* 0x00000002dd087220 */ /* 0x004fe40000400000 */
[----:B------:R-:W2:Y:S03]  /*def0*/  LDL.LU R221, [R1+0x20] ;  /* 0x0000200001dd7983 */ /* 0x000ea60000300800 */
[----:B------:R-:W-:Y:S01]  /*df00*/  F2FP.F16.F32.PACK_AB R8, RZ, R8 ;  /* 0x00000008ff08723e */ /* 0x000fe200000000ff */
[----:B------:R-:W2:Y:S04]  /*df10*/  LDL.LU R220, [R1+0x24] ;  /* 0x0000240001dc7983 */ /* 0x000ea80000300800 */
[----:B------:R0:W-:Y:S01]  /*df20*/  @P4 STG.E.U16 desc[UR48][R4.64+0x20], R8 ;  /* 0x0000200804004986 */ /* 0x0001e2000c101530 */
[----:B------:R-:W-:-:S04]  /*df30*/  ISETP.GT.AND P4, PT, R3, 0x11, PT ;  /* 0x000000110300780c */ /* 0x000fc80003f84270 */
[C---:B------:R-:W-:Y:S01]  /*df40*/  ISETP.GT.AND P5, PT, R0.reuse, RZ, P4 ;  /* 0x000000ff0000720c */ /* 0x040fe200027a4270 */
[----:B0-----:R-:W-:Y:S02]  /*df50*/  FMUL R8, R219, R2 ;  /* 0x00000002db087220 */ /* 0x001fe40000400000 */
[----:B------:R-:W2:Y:S10]  /*df60*/  LDL.LU R219, [R1+0x28] ;  /* 0x0000280001db7983 */ /* 0x000eb40000300800 */
[----:B------:R-:W-:Y:S01]  /*df70*/  @P5 STG.E.U16 desc[UR48][R4.64+0x22], R9 ;  /* 0x0000220904005986 */ /* 0x000fe2000c101530 */
[----:B------:R-:W-:-:S02]  /*df80*/  ISETP.GT.AND P5, PT, R0, 0x8, P3 ;  /* 0x000000080000780c */ /* 0x000fc40001fa4270 */
[----:B------:R-:W-:-:S11]  /*df90*/  F2FP.F16.F32.PACK_AB R8, RZ, R8 ;  /* 0x00000008ff08723e */ /* 0x000fd600000000ff */
[----:B------:R0:W-:Y:S01]  /*dfa0*/  @P5 STG.E.U16 desc[UR48][R6.64+0x20], R8 ;  /* 0x0000200806005986 */ /* 0x0001e2000c101530 */
[----:B------:R-:W-:Y:S01]  /*dfb0*/  ISETP.GT.AND P5, PT, R0, 0x8, P4 ;  /* 0x000000080000780c */ /* 0x000fe200027a4270 */
[-C--:B0-----:R-:W-:Y:S01]  /*dfc0*/  FMUL R8, R218, R2.reuse ;  /* 0x00000002da087220 */ /* 0x081fe20000400000 */
[----:B------:R-:W-:Y:S01]  /*dfd0*/  FMUL R9, R22, R2 ;  /* 0x0000000216097220 */ /* 0x000fe20000400000 */
[----:B------:R-:W2:Y:S03]  /*dfe0*/  LDL.LU R218, [R1+0x2c] ;  /* 0x00002c0001da7983 */ /* 0x000ea60000300800 */
[----:B------:R-:W-:Y:S01]  /*dff0*/  F2FP.F16.F32.PACK_AB R8, RZ, R8 ;  /* 0x00000008ff08723e */ /* 0x000fe200000000ff */
[----:B------:R-:W2:Y:S06]  /*e000*/  LDL.LU R22, [R1+0x30] ;  /* 0x0000300001167983 */ /* 0x000eac0000300800 */
[----:B------:R0:W-:Y:S01]  /*e010*/  @P5 STG.E.U16 desc[UR48][R6.64+0x22], R8 ;  /* 0x0000220806005986 */ /* 0x0001e2000c101530 */
[----:B------:R-:W-:-:S04]  /*e020*/  ISETP.GT.AND P5, PT, R3, 0x18, PT ;  /* 0x000000180300780c */ /* 0x000fc80003fa4270 */
[----:B------:R-:W-:Y:S01]  /*e030*/  ISETP.GT.AND P6, PT, R0, RZ, P5 ;  /* 0x000000ff0000720c */ /* 0x000fe20002fc4270 */
[----:B0-----:R-:W-:-:S05]  /*e040*/  FMUL R8, R217, R2 ;  /* 0x00000002d9087220 */ /* 0x001fca0000400000 */
[----:B------:R-:W-:-:S07]  /*e050*/  F2FP.F16.F32.PACK_AB R8, RZ, R8 ;  /* 0x00000008ff08723e */ /* 0x000fce00000000ff */
[----:B------:R0:W-:Y:S01]  /*e060*/  @P6 STG.E.U16 desc[UR48][R4.64+0x30], R8 ;  /* 0x0000300804006986 */ /* 0x0001e2000c101530 */
[----:B------:R-:W-:-:S04]  /*e070*/  ISETP.GT.AND P6, PT, R3, 0x19, PT ;  /* 0x000000190300780c */ /* 0x000fc80003fc4270 */
[----:B------:R-:W-:Y:S01]  /*e080*/  ISETP.GT.AND P1, PT, R0, RZ, P6 ;  /* 0x000000ff0000720c */ /* 0x000fe20003724270 */
[----:B0-----:R-:W-:-:S05]  /*e090*/  FMUL R8, R216, R2 ;  /* 0x00000002d8087220 */ /* 0x001fca0000400000 */
[----:B------:R-:W-:-:S07]  /*e0a0*/  F2FP.F16.F32.PACK_AB R8, RZ, R8 ;  /* 0x00000008ff08723e */ /* 0x000fce00000000ff */
[----:B------:R0:W-:Y:S02]  /*e0b0*/  @P1 STG.E.U16 desc[UR48][R4.64+0x32], R8 ;  /* 0x0000320804001986 */ /* 0x0001e4000c101530 */
[----:B0-----:R-:W-:Y:S02]  /*e0c0*/  FMUL R8, R23, R2 ;  /* 0x0000000217087220 */ /* 0x001fe40000400000 */
[----:B------:R-:W2:Y:S04]  /*e0d0*/  LDL.LU R23, [R1+0x34] ;  /* 0x0000340001177983 */ /* 0x000ea80000300800 */
[----:B------:R-:W2:Y:S04]  /*e0e0*/  LDL.LU R216, [R1+0x38] ;  /* 0x0000380001d87983 */ /* 0x000ea80000300800 */
[----:B------:R-:W2:Y:S01]  /*e0f0*/  LDL.LU R217, [R1+0x3c] ;  /* 0x00003c0001d97983 */ /* 0x000ea20000300800 */
[----:B------:R-:W-:-:S02]  /*e100*/  ISETP.GT.AND P1, PT, R0, 0x8, P5 ;  /* 0x000000080000780c */ /* 0x000fc40002f24270 */
[----:B------:R-:W-:Y:S02]  /*e110*/  F2FP.F16.F32.PACK_AB R8, RZ, R8 ;  /* 0x00000008ff08723e */ /* 0x000fe400000000ff */
[----:B------:R-:W-:-:S09]  /*e120*/  F2FP.F16.F32.PACK_AB R9, RZ, R9 ;  /* 0x00000009ff09723e */ /* 0x000fd200000000ff */
[----:B------:R-:W-:Y:S01]  /*e130*/  @P1 STG.E.U16 desc[UR48][R6.64+0x30], R8 ;  /* 0x0000300806001986 */ /* 0x000fe2000c101530 */
[----:B------:R-:W-:Y:S01]  /*e140*/  ISETP.GT.AND P1, PT, R0, 0x8, P6 ;  /* 0x000000080000780c */ /* 0x000fe20003724270 */
[----:B----4-:R-:W-:Y:S01]  /*e150*/  FMUL R10, R12, R2 ;  /* 0x000000020c0a7220 */ /* 0x010fe20000400000 */
[----:B------:R-:W-:-:S11]  /*e160*/  IMAD R19, R19, 0xf0, RZ ;  /* 0x000000f013137824 */ /* 0x000fd600078e02ff */
[----:B------:R0:W-:Y:S01]  /*e170*/  @P1 STG.E.U16 desc[UR48][R6.64+0x32], R9 ;  /* 0x0000320906001986 */ /* 0x0001e2000c101530 */
[----:B------:R-:W-:Y:S02]  /*e180*/  ISETP.GT.AND P1, PT, R0, 0x80, P0 ;  /* 0x000000800000780c */ /* 0x000fe40000724270 */
[----:B------:R-:W-:Y:S01]  /*e190*/  F2FP.F16.F32.PACK_AB R10, RZ, R10 ;  /* 0x0000000aff0a723e */ /* 0x000fe200000000ff */
[----:B0-----:R-:W-:-:S04]  /*e1a0*/  IMAD.WIDE.U32 R8, R18, 0xf0, R6 ;  /* 0x000000f012087825 */ /* 0x001fc800078e0006 */
[----:B------:R-:W-:-:S06]  /*e1b0*/  IMAD.IADD R9, R9, 0x1, R19 ;  /* 0x0000000109097824 */ /* 0x000fcc00078e0213 */
[----:B------:R3:W-:Y:S01]  /*e1c0*/  @P1 STG.E.U16 desc[UR48][R8.64], R10 ;  /* 0x0000000a08001986 */ /* 0x0007e2000c101530 */
[----:B------:R-:W-:-:S04]  /*e1d0*/  ISETP.GT.AND P1, PT, R3, 0x1, PT ;  /* 0x000000010300780c */ /* 0x000fc80003f24270 */
[C---:B------:R-:W-:Y:S01]  /*e1e0*/  ISETP.GT.AND P1, PT, R0.reuse, 0x80, P1 ;  /* 0x000000800000780c */ /* 0x040fe20000f24270 */
[----:B---3--:R-:W-:Y:S01]  /*e1f0*/  FMUL R10, R13, R2 ;  /* 0x000000020d0a7220 */ /* 0x008fe20000400000 */
[----:B------:R-:W-:-:S04]  /*e200*/  ISETP.GT.AND P0, PT, R0, 0x88, P0 ;  /* 0x000000880000780c */ /* 0x000fc80000704270 */
[----:B------:R-:W-:Y:S01]  /*e210*/  F2FP.F16.F32.PACK_AB R10, RZ, R10 ;  /* 0x0000000aff0a723e */ /* 0x000fe200000000ff */
[----:B-----5:R-:W-:-:S06]  /*e220*/  FMUL R12, R227, R2 ;  /* 0x00000002e30c7220 */ /* 0x020fcc0000400000 */
[----:B------:R0:W-:Y:S01]  /*e230*/  @P1 STG.E.U16 desc[UR48][R8.64+0x2], R10 ;  /* 0x0000020a08001986 */ /* 0x0001e2000c101530 */
[----:B------:R-:W-:Y:S02]  /*e240*/  F2FP.F16.F32.PACK_AB R12, RZ, R12 ;  /* 0x0000000cff0c723e */ /* 0x000fe400000000ff */
[----:B0-----:R-:W-:-:S05]  /*e250*/  IADD3 R10, P1, R14, R8, RZ ;  /* 0x000000080e0a7210 */ /* 0x001fca0007f3e0ff */
[----:B------:R-:W-:-:S05]  /*e260*/  IMAD.X R11, R15, 0x1, R9, P1 ;  /* 0x000000010f0b7824 */ /* 0x000fca00008e0609 */
[----:B------:R0:W-:Y:S01]  /*e270*/  @P0 STG.E.U16 desc[UR48][R10.64], R12 ;  /* 0x0000000c0a000986 */ /* 0x0001e2000c101530 */
[----:B------:R-:W-:-:S04]  /*e280*/  ISETP.GT.AND P0, PT, R3, 0x1, PT ;  /* 0x000000010300780c */ /* 0x000fc80003f04270 */
[----:B------:R-:W-:Y:S01]  /*e290*/  ISETP.GT.AND P0, PT, R0, 0x88, P0 ;  /* 0x000000880000780c */ /* 0x000fe20000704270 */
[----:B0-----:R-:W-:Y:S01]  /*e2a0*/  FMUL R12, R226, R2 ;  /* 0x00000002e20c7220 */ /* 0x001fe20000400000 */
[----:B------:R-:W-:-:S04]  /*e2b0*/  LOP3.LUT P1, RZ, R17, 0x10, RZ, 0xc0, !PT ;  /* 0x0000001011ff7812 */ /* 0x000fc8000782c0ff */
[----:B------:R-:W-:-:S07]  /*e2c0*/  F2FP.F16.F32.PACK_AB R12, RZ, R12 ;  /* 0x0000000cff0c723e */ /* 0x000fce00000000ff */
[----:B------:R0:W-:Y:S01]  /*e2d0*/  @P0 STG.E.U16 desc[UR48][R10.64+0x2], R12 ;  /* 0x0000020c0a000986 */ /* 0x0001e2000c101530 */
[----:B------:R-:W-:Y:S01]  /*e2e0*/  ISETP.GT.AND P0, PT, R0, 0x80, P1 ;  /* 0x000000800000780c */ /* 0x000fe20000f04270 */
[-C--:B------:R-:W-:Y:S01]  /*e2f0*/  FMUL R13, R224, R2.reuse ;  /* 0x00000002e00d7220 */ /* 0x080fe20000400000 */
[----:B0-----:R-:W-:-:S05]  /*e300*/  FMUL R12, R225, R2 ;  /* 0x00000002e10c7220 */ /* 0x001fca0000400000 */
[----:B------:R-:W-:Y:S02]  /*e310*/  F2FP.F16.F32.PACK_AB R12, RZ, R12 ;  /* 0x0000000cff0c723e */ /* 0x000fe400000000ff */
[----:B------:R-:W-:-:S04]  /*e320*/  F2FP.F16.F32.PACK_AB R13, RZ, R13 ;  /* 0x0000000dff0d723e */ /* 0x000fc800000000ff */
[----:B------:R0:W-:Y:S01]  /*e330*/  @P0 STG.E.U16 desc[UR48][R8.64+0x10], R12 ;  /* 0x0000100c08000986 */ /* 0x0001e2000c101530 */
[----:B------:R-:W-:Y:S02]  /*e340*/  ISETP.GT.AND P0, PT, R0, 0x80, P2 ;  /* 0x000000800000780c */ /* 0x000fe40001704270 */
[----:B0-----:R-:W-:Y:S01]  /*e350*/  PRMT R12, R13, 0x7610, R12 ;  /* 0x000076100d0c7816 */ /* 0x001fe2000000000c */
[----:B------:R-:W-:-:S05]  /*e360*/  FMUL R13, R223, R2 ;  /* 0x00000002df0d7220 */ /* 0x000fca0000400000 */
[----:B------:R-:W-:-:S05]  /*e370*/  F2FP.F16.F32.PACK_AB R13, RZ, R13 ;  /* 0x0000000dff0d723e */ /* 0x000fca00000000ff */
[----:B------:R0:W-:Y:S01]  /*e380*/  @P0 STG.E.U16 desc[UR48][R8.64+0x12], R12 ;  /* 0x0000120c08000986 */ /* 0x0001e2000c101530 */
[C---:B------:R-:W-:Y:S02]  /*e390*/  ISETP.GT.AND P1, PT, R0.reuse, 0x88, P1 ;  /* 0x000000880000780c */ /* 0x040fe40000f24270 */
[----:B------:R-:W-:Y:S02]  /*e3a0*/  ISETP.GT.AND P2, PT, R0, 0x88, P2 ;  /* 0x000000880000780c */ /* 0x000fe40001744270 */
[----:B0-----:R-:W-:Y:S01]  /*e3b0*/  PRMT R12, R13, 0x7610, R12 ;  /* 0x000076100d0c7816 */ /* 0x001fe2000000000c */
[----:B------:R-:W-:Y:S01]  /*e3c0*/  FMUL R13, R222, R2 ;  /* 0x00000002de0d7220 */ /* 0x000fe20000400000 */
[----:B------:R-:W-:-:S04]  /*e3d0*/  ISETP.GT.AND P0, PT, R0, 0x80, P3 ;  /* 0x000000800000780c */ /* 0x000fc80001f04270 */
[----:B------:R-:W-:-:S04]  /*e3e0*/  F2FP.F16.F32.PACK_AB R13, RZ, R13 ;  /* 0x0000000dff0d723e */ /* 0x000fc800000000ff */
[----:B------:R-:W-:Y:S01]  /*e3f0*/  PRMT R20, R13, 0x7610, R20 ;  /* 0x000076100d147816 */ /* 0x000fe20000000014 */
[-C--:B--2---:R-:W-:Y:S01]  /*e400*/  FMUL R13, R221, R2.reuse ;  /* 0x00000002dd0d7220 */ /* 0x084fe20000400000 */
[----:B------:R0:W-:Y:S04]  /*e410*/  @P1 STG.E.U16 desc[UR48][R10.64+0x10], R12 ;  /* 0x0000100c0a001986 */ /* 0x0001e8000c101530 */
[----:B------:R-:W-:Y:S01]  /*e420*/  F2FP.F16.F32.PACK_AB R13, RZ, R13 ;  /* 0x0000000dff0d723e */ /* 0x000fe200000000ff */
[----:B------:R-:W-:Y:S04]  /*e430*/  @P2 STG.E.U16 desc[UR48][R10.64+0x12], R20 ;  /* 0x000012140a002986 */ /* 0x000fe8000c101530 */
[----:B------:R1:W-:Y:S01]  /*e440*/  @P0 STG.E.U16 desc[UR48][R8.64+0x20], R13 ;  /* 0x0000200d08000986 */ /* 0x0003e2000c101530 */
[----:B------:R-:W-:Y:S01]  /*e450*/  ISETP.GT.AND P0, PT, R0, 0x80, P4 ;  /* 0x000000800000780c */ /* 0x000fe20002704270 */
[----:B0-----:R-:W-:-:S05]  /*e460*/  FMUL R12, R220, R2 ;  /* 0x00000002dc0c7220 */ /* 0x001fca0000400000 */
[----:B------:R-:W-:Y:S02]  /*e470*/  F2FP.F16.F32.PACK_AB R12, RZ, R12 ;  /* 0x0000000cff0c723e */ /* 0x000fe400000000ff */
[----:B------:R-:W-:Y:S02]  /*e480*/  ISETP.GT.AND P3, PT, R0, 0x88, P3 ;  /* 0x000000880000780c */ /* 0x000fe40001f64270 */
[----:B------:R-:W-:Y:S02]  /*e490*/  PRMT R21, R12, 0x7610, R21 ;  /* 0x000076100c157816 */ /* 0x000fe40000000015 */
[C---:B------:R-:W-:Y:S01]  /*e4a0*/  ISETP.GT.AND P1, PT, R0.reuse, 0x80, P6 ;  /* 0x000000800000780c */ /* 0x040fe20003724270 */
[----:B------:R-:W-:Y:S01]  /*e4b0*/  FMUL R12, R219, R2 ;  /* 0x00000002db0c7220 */ /* 0x000fe20000400000 */
[C---:B------:R-:W-:Y:S01]  /*e4c0*/  ISETP.GT.AND P4, PT, R0.reuse, 0x88, P4 ;  /* 0x000000880000780c */ /* 0x040fe20002784270 */
[----:B------:R0:W-:Y:S01]  /*e4d0*/  @P0 STG.E.U16 desc[UR48][R8.64+0x22], R21 ;  /* 0x0000221508000986 */ /* 0x0001e2000c101530 */
[----:B------:R-:W-:-:S02]  /*e4e0*/  ISETP.GT.AND P0, PT, R0, 0x80, P5 ;  /* 0x000000800000780c */ /* 0x000fc40002f04270 */
[----:B------:R-:W-:Y:S02]  /*e4f0*/  F2FP.F16.F32.PACK_AB R12, RZ, R12 ;  /* 0x0000000cff0c723e */ /* 0x000fe400000000ff */
[----:B------:R-:W-:-:S03]  /*e500*/  ISETP.GT.AND P5, PT, R0, 0x88, P5 ;  /* 0x000000880000780c */ /* 0x000fc60002fa4270 */
[----:B------:R2:W-:Y:S02]  /*e510*/  @P3 STG.E.U16 desc[UR48][R10.64+0x20], R12 ;  /* 0x0000200c0a003986 */ /* 0x0005e4000c101530 */
[----:B-1----:R-:W-:Y:S01]  /*e520*/  @P1 IMAD.MOV.U32 R13, RZ, RZ, R9 ;  /* 0x000000ffff0d1224 */ /* 0x002fe200078e0009 */
[----:B------:R-:W-:Y:S01]  /*e530*/  ISETP.GT.AND P2, PT, R3, 0x20, PT ;  /* 0x000000200300780c */ /* 0x000fe20003f44270 */
[-C--:B0-----:R-:W-:Y:S01]  /*e540*/  FMUL R21, R218, R2.reuse ;  /* 0x00000002da157220 */ /* 0x081fe20000400000 */
[----:B------:R-:W-:-:S04]  /*e550*/  FMUL R22, R22, R2 ;  /* 0x0000000216167220 */ /* 0x000fc80000400000 */
[----:B------:R-:W-:Y:S01]  /*e560*/  F2FP.F16.F32.PACK_AB R21, RZ, R21 ;  /* 0x00000015ff15723e */ /* 0x000fe200000000ff */
[----:B--2---:R-:W-:Y:S01]  /*e570*/  @P1 IMAD.MOV.U32 R12, RZ, RZ, R8 ;  /* 0x000000ffff0c1224 */ /* 0x004fe200078e0008 */
[----:B------:R-:W-:-:S03]  /*e580*/  F2FP.F16.F32.PACK_AB R22, RZ, R22 ;  /* 0x00000016ff16723e */ /* 0x000fc600000000ff */
[----:B------:R-:W-:Y:S01]  /*e590*/  @P4 STG.E.U16 desc[UR48][R10.64+0x22], R21 ;  /* 0x000022150a004986 */ /* 0x000fe2000c101530 */
[----:B------:R-:W-:-:S03]  /*e5a0*/  ISETP.GT.AND P6, PT, R0, 0x88, P6 ;  /* 0x000000880000780c */ /* 0x000fc600037c4270 */
[----:B------:R0:W-:Y:S01]  /*e5b0*/  @P0 STG.E.U16 desc[UR48][R8.64+0x30], R22 ;  /* 0x0000301608000986 */ /* 0x0001e2000c101530 */
[----:B------:R-:W-:Y:S01]  /*e5c0*/  ISETP.GT.AND P0, PT, R3, 0x21, PT ;  /* 0x000000210300780c */ /* 0x000fe20003f04270 */
[----:B------:R-:W-:-:S03]  /*e5d0*/  FMUL R200, R200, R2 ;  /* 0x00000002c8c87220 */ /* 0x000fc60000400000 */
[----:B------:R-:W-:Y:S01]  /*e5e0*/  ISETP.GT.AND P3, PT, R0, RZ, P0 ;  /* 0x000000ff0000720c */ /* 0x000fe20000764270 */
[-C--:B------:R-:W-:Y:S01]  /*e5f0*/  FMUL R201, R201, R2.reuse ;  /* 0x00000002c9c97220 */ /* 0x080fe20000400000 */
[----:B------:R-:W-:Y:S01]  /*e600*/  FMUL R202, R202, R2 ;  /* 0x00000002caca7220 */ /* 0x000fe20000400000 */
[----:B------:R-:W-:Y:S02]  /*e610*/  F2FP.F16.F32.PACK_AB R200, RZ, R200 ;  /* 0x000000c8ffc8723e */ /* 0x000fe400000000ff */
[----:B------:R-:W-:Y:S01]  /*e620*/  ISETP.GT.AND P4, PT, R0, 0x8, P0 ;  /* 0x000000080000780c */ /* 0x000fe20000784270 */
[----:B0-----:R-:W-:Y:S02]  /*e630*/  @P5 IMAD.MOV.U32 R8, RZ, RZ, R10 ;  /* 0x000000ffff085224 */ /* 0x001fe400078e000a */
[----:B------:R-:W-:Y:S01]  /*e640*/  @P5 IMAD.MOV.U32 R9, RZ, RZ, R11 ;  /* 0x000000ffff095224 */ /* 0x000fe200078e000b */
[----:B------:R-:W-:Y:S01]  /*e650*/  F2FP.F16.F32.PACK_AB R201, RZ, R201 ;  /* 0x000000c9ffc9723e */ /* 0x000fe200000000ff */
[----:B------:R-:W-:Y:S01]  /*e660*/  FMUL R203, R203, R2 ;  /* 0x00000002cbcb7220 */ /* 0x000fe20000400000 */
[----:B------:R-:W-:-:S04]  /*e670*/  F2FP.F16.F32.PACK_AB R202, RZ, R202 ;  /* 0x000000caffca723e */ /* 0x000fc800000000ff */
[----:B------:R-:W-:Y:S01]  /*e680*/  F2FP.F16.F32.PACK_AB R203, RZ, R203 ;  /* 0x000000cbffcb723e */ /* 0x000fe200000000ff */
[----:B------:R-:W-:-:S05]  /*e690*/  FMUL R23, R23, R2 ;  /* 0x0000000217177220 */ /* 0x000fca0000400000 */
[----:B------:R-:W-:Y:S01]  /*e6a0*/  F2FP.F16.F32.PACK_AB R23, RZ, R23 ;  /* 0x00000017ff17723e */ /* 0x000fe200000000ff */
[----:B------:R-:W-:-:S04]  /*e6b0*/  FMUL R216, R216, R2 ;  /* 0x00000002d8d87220 */ /* 0x000fc80000400000 */
[----:B------:R-:W-:Y:S01]  /*e6c0*/  @P1 STG.E.U16 desc[UR48][R12.64+0x32], R23 ;  /* 0x000032170c001986 */ /* 0x000fe2000c101530 */
[C---:B------:R-:W-:Y:S01]  /*e6d0*/  ISETP.GT.AND P1, PT, R0.reuse, RZ, P2 ;  /* 0x000000ff0000720c */ /* 0x040fe20001724270 */
[----:B------:R-:W-:Y:S01]  /*e6e0*/  FMUL R20, R217, R2 ;  /* 0x00000002d9147220 */ /* 0x000fe20000400000 */
[----:B------:R-:W-:Y:S02]  /*e6f0*/  ISETP.GT.AND P2, PT, R0, 0x8, P2 ;  /* 0x000000080000780c */ /* 0x000fe40001744270 */
[----:B------:R-:W-:Y:S02]  /*e700*/  F2FP.F16.F32.PACK_AB R216, RZ, R216 ;  /* 0x000000d8ffd8723e */ /* 0x000fe400000000ff */
[----:B------:R-:W-:-:S03]  /*e710*/  F2FP.F16.F32.PACK_AB R20, RZ, R20 ;  /* 0x00000014ff14723e */ /* 0x000fc600000000ff */
[----:B------:R0:W-:Y:S04]  /*e720*/  @P5 STG.E.U16 desc[UR48][R8.64+0x30], R216 ;  /* 0x000030d808005986 */ /* 0x0001e8000c101530 */
[----:B------:R1:W-:Y:S04]  /*e730*/  @P6 STG.E.U16 desc[UR48][R10.64+0x32], R20 ;  /* 0x000032140a006986 */ /* 0x0003e8000c101530 */
[----:B------:R2:W-:Y:S01]  /*e740*/  @P1 STG.E.U16 desc[UR48][R4.64+0x40], R200 ;  /* 0x000040c804001986 */ /* 0x0005e2000c101530 */
[----:B------:R-:W-:-:S03]  /*e750*/  ISETP.GT.AND P1, PT, R3, 0x28, PT ;  /* 0x000000280300780c */ /* 0x000fc60003f24270 */
[----:B------:R2:W-:Y:S01]  /*e760*/  @P3 STG.E.U16 desc[UR48][R4.64+0x42], R201 ;  /* 0x000042c904003986 */ /* 0x0005e2000c101530 */
[----:B------:R-:W-:-:S03]  /*e770*/  ISETP.GT.AND P3, PT, R0, RZ, P1 ;  /* 0x000000ff0000720c */ /* 0x000fc60000f64270 */
[----:B------:R2:W-:Y:S01]  /*e780*/  @P2 STG.E.U16 desc[UR48][R6.64+0x40], R202 ;  /* 0x000040ca06002986 */ /* 0x0005e2000c101530 */
[----:B------:R-:W-:Y:S01]  /*e790*/  ISETP.GT.AND P2, PT, R3, 0x29, PT ;  /* 0x000000290300780c */ /* 0x000fe20003f44270 */
[-C--:B------:R-:W-:Y:S02]  /*e7a0*/  FMUL R204, R204, R2.reuse ;  /* 0x00000002cccc7220 */ /* 0x080fe40000400000 */
[----:B------:R2:W-:Y:S01]  /*e7b0*/  @P4 STG.E.U16 desc[UR48][R6.64+0x42], R203 ;  /* 0x000042cb06004986 */ /* 0x0005e2000c101530 */
[----:B------:R-:W-:Y:S01]  /*e7c0*/  ISETP.GT.AND P4, PT, R0, RZ, P2 ;  /* 0x000000ff0000720c */ /* 0x000fe20001784270 */
[----:B------:R-:W-:Y:S01]  /*e7d0*/  FMUL R205, R205, R2 ;  /* 0x00000002cdcd7220 */ /* 0x000fe20000400000 */
[----:B------:R-:W-:-:S04]  /*e7e0*/  F2FP.F16.F32.PACK_AB R204, RZ, R204 ;  /* 0x000000ccffcc723e */ /* 0x000fc800000000ff */
[----:B------:R-:W-:Y:S01]  /*e7f0*/  F2FP.F16.F32.PACK_AB R205, RZ, R205 ;  /* 0x000000cdffcd723e */ /* 0x000fe200000000ff */
[----:B------:R2:W-:Y:S01]  /*e800*/  @P3 STG.E.U16 desc[UR48][R4.64+0x50], R204 ;  /* 0x000050cc04003986 */ /* 0x0005e2000c101530 */
[----:B------:R-:W-:Y:S01]  /*e810*/  ISETP.GT.AND P3, PT, R0, 0x8, P1 ;  /* 0x000000080000780c */ /* 0x000fe20000f64270 */
[----:B------:R-:W-:-:S04]  /*e820*/  FMUL R206, R206, R2 ;  /* 0x00000002cece7220 */ /* 0x000fc80000400000 */
[----:B------:R2:W-:Y:S01]  /*e830*/  @P4 STG.E.U16 desc[UR48][R4.64+0x52], R205 ;  /* 0x000052cd04004986 */ /* 0x0005e2000c101530 */
[----:B------:R-:W-:Y:S01]  /*e840*/  ISETP.GT.AND P4, PT, R0, 0x8, P2 ;  /* 0x000000080000780c */ /* 0x000fe20001784270 */
[----:B------:R-:W-:Y:S01]  /*e850*/  FMUL R207, R207, R2 ;  /* 0x00000002cfcf7220 */ /* 0x000fe20000400000 */
[----:B------:R-:W-:-:S04]  /*e860*/  F2FP.F16.F32.PACK_AB R206, RZ, R206 ;  /* 0x000000ceffce723e */ /* 0x000fc800000000ff */
[----:B------:R-:W-:Y:S01]  /*e870*/  F2FP.F16.F32.PACK_AB R207, RZ, R207 ;  /* 0x000000cfffcf723e */ /* 0x000fe200000000ff */
[----:B------:R2:W-:Y:S01]  /*e880*/  @P3 STG.E.U16 desc[UR48][R6.64+0x50], R206 ;  /* 0x000050ce06003986 */ /* 0x0005e2000c101530 */
[----:B------:R-:W-:Y:S01]  /*e890*/  ISETP.GT.AND P3, PT, R3, 0x30, PT ;  /* 0x000000300300780c */ /* 0x000fe20003f64270 */
[----:B------:R-:W-:-:S04]  /*e8a0*/  FMUL R208, R208, R2 ;  /* 0x00000002d0d07220 */ /* 0x000fc80000400000 */
[----:B------:R2:W-:Y:S01]  /*e8b0*/  @P4 STG.E.U16 desc[UR48][R6.64+0x52], R207 ;  /* 0x000052cf06004986 */ /* 0x0005e2000c101530 */
[----:B------:R-:W-:Y:S01]  /*e8c0*/  ISETP.GT.AND P4, PT, R0, RZ, P3 ;  /* 0x000000ff0000720c */ /* 0x000fe20001f84270 */
[----:B0-----:R-:W-:Y:S01]  /*e8d0*/  IMAD.WIDE.U32 R8, R18, 0xf0, R6 ;  /* 0x000000f012087825 */ /* 0x001fe200078e0006 */
[----:B------:R-:W-:-:S03]  /*e8e0*/  F2FP.F16.F32.PACK_AB R208, RZ, R208 ;  /* 0x000000d0ffd0723e */ /* 0x000fc600000000ff */
[----:B------:R-:W-:-:S08]  /*e8f0*/  IMAD.IADD R9, R19, 0x1, R9 ;  /* 0x0000000113097824 */ /* 0x000fd000078e0209 */
[----:B------:R2:W-:Y:S01]  /*e900*/  @P4 STG.E.U16 desc[UR48][R4.64+0x60], R208 ;  /* 0x000060d004004986 */ /* 0x0005e2000c101530 */
[----:B------:R-:W-:-:S05]  /*e910*/  IADD3 R14, P4, R14, R8, RZ ;  /* 0x000000080e0e7210 */ /* 0x000fca0007f9e0ff */
[----:B------:R-:W-:Y:S01]  /*e920*/  IMAD.X R15, R15, 0x1, R9, P4 ;  /* 0x000000010f0f7824 */ /* 0x000fe200020e0609 */
[----:B------:R-:W-:Y:S01]  /*e930*/  ISETP.GT.AND P4, PT, R3, 0x31, PT ;  /* 0x000000310300780c */ /* 0x000fe20003f84270 */
[----:B------:R-:W-:-:S03]  /*e940*/  FMUL R209, R209, R2 ;  /* 0x00000002d1d17220 */ /* 0x000fc60000400000 */
[----:B------:R-:W-:Y:S02]  /*e950*/  ISETP.GT.AND P5, PT, R0, RZ, P4 ;  /* 0x000000ff0000720c */ /* 0x000fe400027a4270 */
[----:B------:R-:W-:Y:S01]  /*e960*/  F2FP.F16.F32.PACK_AB R209, RZ, R209 ;  /* 0x000000d1ffd1723e */ /* 0x000fe200000000ff */
[----:B------:R-:W-:-:S10]  /*e970*/  FMUL R210, R210, R2 ;  /* 0x00000002d2d27220 */ /* 0x000fd40000400000 */
[----:B------:R2:W-:Y:S01]  /*e980*/  @P5 STG.E.U16 desc[UR48][R4.64+0x62], R209 ;  /* 0x000062d104005986 */ /* 0x0005e2000c101530 */
[----:B------:R-:W-:Y:S02]  /*e990*/  ISETP.GT.AND P5, PT, R0, 0x8, P3 ;  /* 0x000000080000780c */ /* 0x000fe40001fa4270 */
[----:B------:R-:W-:Y:S01]  /*e9a0*/  F2FP.F16.F32.PACK_AB R210, RZ, R210 ;  /* 0x000000d2ffd2723e */ /* 0x000fe200000000ff */
[----:B------:R-:W-:-:S10]  /*e9b0*/  FMUL R211, R211, R2 ;  /* 0x00000002d3d37220 */ /* 0x000fd40000400000 */
[----:B------:R2:W-:Y:S01]  /*e9c0*/  @P5 STG.E.U16 desc[UR48][R6.64+0x60], R210 ;  /* 0x000060d206005986 */ /* 0x0005e2000c101530 */
[----:B------:R-:W-:Y:S02]  /*e9d0*/  ISETP.GT.AND P5, PT, R0, 0x8, P4 ;  /* 0x000000080000780c */ /* 0x000fe400027a4270 */
[----:B------:R-:W-:Y:S01]  /*e9e0*/  F2FP.F16.F32.PACK_AB R211, RZ, R211 ;  /* 0x000000d3ffd3723e */ /* 0x000fe200000000ff */
[----:B------:R-:W-:-:S10]  /*e9f0*/  FMUL R212, R212, R2 ;  /* 0x00000002d4d47220 */ /* 0x000fd40000400000 */
[----:B------:R2:W-:Y:S01]  /*ea00*/  @P5 STG.E.U16 desc[UR48][R6.64+0x62], R211 ;  /* 0x000062d306005986 */ /* 0x0005e2000c101530 */
[----:B------:R-:W-:-:S04]  /*ea10*/  ISETP.GT.AND P5, PT, R3, 0x38, PT ;  /* 0x000000380300780c */ /* 0x000fc80003fa4270 */
[----:B------:R-:W-:Y:S02]  /*ea20*/  ISETP.GT.AND P6, PT, R0, RZ, P5 ;  /* 0x000000ff0000720c */ /* 0x000fe40002fc4270 */
[----:B------:R-:W-:Y:S02]  /*ea30*/  F2FP.F16.F32.PACK_AB R212, RZ, R212 ;  /* 0x000000d4ffd4723e */ /* 0x000fe400000000ff */
[----:B-1----:R-:W-:Y:S01]  /*ea40*/  P2R R10, PR, RZ, 0x2 ;  /* 0x00000002ff0a7803 */ /* 0x002fe20000000000 */
[----:B------:R-:W-:-:S08]  /*ea50*/  FMUL R213, R213, R2 ;  /* 0x00000002d5d57220 */ /* 0x000fd00000400000 */
[----:B------:R2:W-:Y:S01]  /*ea60*/  @P6 STG.E.U16 desc[UR48][R4.64+0x70], R212 ;  /* 0x000070d404006986 */ /* 0x0005e2000c101530 */
[----:B------:R-:W-:-:S04]  /*ea70*/  ISETP.GT.AND P6, PT, R3, 0x39, PT ;  /* 0x000000390300780c */ /* 0x000fc80003fc4270 */
        /* <DEDUP_REMOVED lines=9> */
[----:B------:R-:W-:Y:S02]  /*eb10*/  F2FP.F16.F32.PACK_AB R215, RZ, R215 ;  /* 0x000000d7ffd7723e */ /* 0x000fe400000000ff */
[----:B------:R-:W-:Y:S01]  /*eb20*/  P2R R11, PR, RZ, 0x4 ;  /* 0x00000004ff0b7803 */ /* 0x000fe20000000000 */
[----:B------:R-:W-:-:S08]  /*eb30*/  FMUL R184, R184, R2 ;  /* 0x00000002b8b87220 */ /* 0x000fd00000400000 */
[----:B------:R2:W-:Y:S01]  /*eb40*/  @P1 STG.E.U16 desc[UR48][R6.64+0x72], R215 ;  /* 0x000072d706001986 */ /* 0x0005e2000c101530 */
[----:B------:R-:W-:-:S04]  /*eb50*/  ISETP.GT.AND P1, PT, R3, 0x20, PT ;  /* 0x000000200300780c */ /* 0x000fc80003f24270 */
[C---:B------:R-:W-:Y:S02]  /*eb60*/  ISETP.GT.AND P2, PT, R0.reuse, 0x80, P1 ;  /* 0x000000800000780c */ /* 0x040fe40000f44270 */
[----:B------:R-:W-:Y:S02]  /*eb70*/  F2FP.F16.F32.PACK_AB R184, RZ, R184 ;  /* 0x000000b8ffb8723e */ /* 0x000fe400000000ff */
[----:B------:R-:W-:Y:S01]  /*eb80*/  ISETP.GT.AND P1, PT, R0, 0x88, P1 ;  /* 0x000000880000780c */ /* 0x000fe20000f24270 */
[-C--:B------:R-:W-:Y:S01]  /*eb90*/  FMUL R185, R185, R2.reuse ;  /* 0x00000002b9b97220 */ /* 0x080fe20000400000 */
[----:B------:R-:W-:-:S07]  /*eba0*/  FMUL R186, R186, R2 ;  /* 0x00000002baba7220 */ /* 0x000fce0000400000 */
[----:B------:R2:W-:Y:S01]  /*ebb0*/  @P2 STG.E.U16 desc[UR48][R8.64+0x40], R184 ;  /* 0x000040b808002986 */ /* 0x0005e2000c101530 */
[C---:B------:R-:W-:Y:S02]  /*ebc0*/  ISETP.GT.AND P2, PT, R0.reuse, 0x80, P0 ;  /* 0x000000800000780c */ /* 0x040fe40000744270 */
[----:B------:R-:W-:Y:S01]  /*ebd0*/  ISETP.GT.AND P0, PT, R0, 0x88, P0 ;  /* 0x000000880000780c */ /* 0x000fe20000704270 */
[----:B------:R-:W-:Y:S01]  /*ebe0*/  FMUL R187, R187, R2 ;  /* 0x00000002bbbb7220 */ /* 0x000fe20000400000 */
[----:B------:R-:W-:Y:S02]  /*ebf0*/  F2FP.F16.F32.PACK_AB R185, RZ, R185 ;  /* 0x000000b9ffb9723e */ /* 0x000fe400000000ff */
[----:B------:R-:W-:Y:S02]  /*ec00*/  F2FP.F16.F32.PACK_AB R186, RZ, R186 ;  /* 0x000000baffba723e */ /* 0x000fe400000000ff */
[----:B------:R-:W-:-:S05]  /*ec10*/  F2FP.F16.F32.PACK_AB R187, RZ, R187 ;  /* 0x000000bbffbb723e */ /* 0x000fca00000000ff */
[----:B------:R2:W-:Y:S04]  /*ec20*/  @P2 STG.E.U16 desc[UR48][R8.64+0x42], R185 ;  /* 0x000042b908002986 */ /* 0x0005e8000c101530 */
[----:B------:R2:W-:Y:S01]  /*ec30*/  @P1 STG.E.U16 desc[UR48][R14.64+0x40], R186 ;  /* 0x000040ba0e001986 */ /* 0x0005e2000c101530 */
[----:B------:R-:W-:-:S03]  /*ec40*/  ISETP.NE.AND P1, PT, R10, RZ, PT ;  /* 0x000000ff0a00720c */ /* 0x000fc60003f25270 */
[----:B------:R2:W-:Y:S01]  /*ec50*/  @P0 STG.E.U16 desc[UR48][R14.64+0x42], R187 ;  /* 0x000042bb0e000986 */ /* 0x0005e2000c101530 */
[----:B------:R-:W-:Y:S01]  /*ec60*/  ISETP.GT.AND P0, PT, R0, 0x80, P1 ;  /* 0x000000800000780c */ /* 0x000fe20000f04270 */
[----:B------:R-:W-:Y:S01]  /*ec70*/  FMUL R188, R188, R2 ;  /* 0x00000002bcbc7220 */ /* 0x000fe20000400000 */
[----:B------:R-:W-:-:S04]  /*ec80*/  ISETP.NE.AND P2, PT, R11, RZ, PT ;  /* 0x000000ff0b00720c */ /* 0x000fc80003f45270 */
[----:B------:R-:W-:Y:S02]  /*ec90*/  F2FP.F16.F32.PACK_AB R188, RZ, R188 ;  /* 0x000000bcffbc723e */ /* 0x000fe400000000ff */
[----:B------:R-:W-:Y:S01]  /*eca0*/  ISETP.GT.AND P1, PT, R0, 0x88, P1 ;  /* 0x000000880000780c */ /* 0x000fe20000f24270 */
[----:B------:R-:W-:-:S04]  /*ecb0*/  FMUL R189, R189, R2 ;  /* 0x00000002bdbd7220 */ /* 0x000fc80000400000 */
[----:B------:R2:W-:Y:S01]  /*ecc0*/  @P0 STG.E.U16 desc[UR48][R8.64+0x50], R188 ;  /* 0x000050bc08000986 */ /* 0x0005e2000c101530 */
[----:B------:R-:W-:Y:S01]  /*ecd0*/  ISETP.GT.AND P0, PT, R0, 0x80, P2 ;  /* 0x000000800000780c */ /* 0x000fe20001704270 */
[----:B------:R-:W-:Y:S01]  /*ece0*/  FMUL R190, R190, R2 ;  /* 0x00000002bebe7220 */ /* 0x000fe20000400000 */
[----:B------:R-:W-:-:S04]  /*ecf0*/  F2FP.F16.F32.PACK_AB R189, RZ, R189 ;  /* 0x000000bdffbd723e */ /* 0x000fc800000000ff */
[----:B------:R-:W-:Y:S02]  /*ed00*/  F2FP.F16.F32.PACK_AB R190, RZ, R190 ;  /* 0x000000beffbe723e */ /* 0x000fe400000000ff */
[----:B------:R-:W-:Y:S01]  /*ed10*/  ISETP.GT.AND P2, PT, R0, 0x88, P2 ;  /* 0x000000880000780c */ /* 0x000fe20001744270 */
[----:B------:R-:W-:-:S04]  /*ed20*/  FMUL R191, R191, R2 ;  /* 0x00000002bfbf7220 */ /* 0x000fc80000400000 */
[----:B------:R2:W-:Y:S01]  /*ed30*/  @P0 STG.E.U16 desc[UR48][R8.64+0x52], R189 ;  /* 0x000052bd08000986 */ /* 0x0005e2000c101530 */
[----:B------:R-:W-:-:S03]  /*ed40*/  ISETP.GT.AND P0, PT, R0, 0x80, P4 ;  /* 0x000000800000780c */ /* 0x000fc60002704270 */
[----:B------:R2:W-:Y:S01]  /*ed50*/  @P1 STG.E.U16 desc[UR48][R14.64+0x50], R190 ;  /* 0x000050be0e001986 */ /* 0x0005e2000c101530 */
[----:B------:R-:W-:Y:S01]  /*ed60*/  ISETP.GT.AND P1, PT, R0, 0x80, P3 ;  /* 0x000000800000780c */ /* 0x000fe20001f24270 */
[-C--:B------:R-:W-:Y:S01]  /*ed70*/  FMUL R193, R193, R2.reuse ;  /* 0x00000002c1c17220 */ /* 0x080fe20000400000 */
[----:B------:R-:W-:Y:S01]  /*ed80*/  FMUL R192, R192, R2 ;  /* 0x00000002c0c07220 */ /* 0x000fe20000400000 */
[----:B------:R-:W-:-:S03]  /*ed90*/  F2FP.F16.F32.PACK_AB R191, RZ, R191 ;  /* 0x000000bfffbf723e */ /* 0x000fc600000000ff */
[----:B------:R-:W-:Y:S02]  /*eda0*/  F2FP.F16.F32.PACK_AB R193, RZ, R193 ;  /* 0x000000c1ffc1723e */ /* 0x000fe400000000ff */
[----:B------:R-:W-:Y:S01]  /*edb0*/  F2FP.F16.F32.PACK_AB R192, RZ, R192 ;  /* 0x000000c0ffc0723e */ /* 0x000fe200000000ff */
[----:B------:R2:W-:Y:S01]  /*edc0*/  @P2 STG.E.U16 desc[UR48][R14.64+0x52], R191 ;  /* 0x000052bf0e002986 */ /* 0x0005e2000c101530 */
[C---:B------:R-:W-:Y:S02]  /*edd0*/  ISETP.GT.AND P3, PT, R0.reuse, 0x88, P3 ;  /* 0x000000880000780c */ /* 0x040fe40001f64270 */
[C---:B------:R-:W-:Y:S01]  /*ede0*/  ISETP.GT.AND P4, PT, R0.reuse, 0x88, P4 ;  /* 0x000000880000780c */ /* 0x040fe20002784270 */
[----:B------:R2:W-:Y:S01]  /*edf0*/  @P0 STG.E.U16 desc[UR48][R8.64+0x62], R193 ;  /* 0x000062c108000986 */ /* 0x0005e2000c101530 */
[----:B------:R-:W-:Y:S01]  /*ee00*/  ISETP.GT.AND P0, PT, R0, 0x80, P6 ;  /* 0x000000800000780c */ /* 0x000fe20003704270 */
[-C--:B------:R-:W-:Y:S02]  /*ee10*/  FMUL R194, R194, R2.reuse ;  /* 0x00000002c2c27220 */ /* 0x080fe40000400000 */
[----:B------:R2:W-:Y:S01]  /*ee20*/  @P1 STG.E.U16 desc[UR48][R8.64+0x60], R192 ;  /* 0x000060c008001986 */ /* 0x0005e2000c101530 */
[----:B------:R-:W-:Y:S01]  /*ee30*/  ISETP.GT.AND P1, PT, R0, 0x80, P5 ;  /* 0x000000800000780c */ /* 0x000fe20002f24270 */
[-C--:B------:R-:W-:Y:S01]  /*ee40*/  FMUL R195, R195, R2.reuse ;  /* 0x00000002c3c37220 */ /* 0x080fe20000400000 */
[-C--:B------:R-:W-:Y:S01]  /*ee50*/  FMUL R197, R197, R2.reuse ;  /* 0x00000002c5c57220 */ /* 0x080fe20000400000 */
[----:B------:R-:W-:Y:S01]  /*ee60*/  FMUL R196, R196, R2 ;  /* 0x00000002c4c47220 */ /* 0x000fe20000400000 */
[----:B------:R-:W-:-:S02]  /*ee70*/  F2FP.F16.F32.PACK_AB R194, RZ, R194 ;  /* 0x000000c2ffc2723e */ /* 0x000fc400000000ff */
[----:B------:R-:W-:Y:S02]  /*ee80*/  F2FP.F16.F32.PACK_AB R195, RZ, R195 ;  /* 0x000000c3ffc3723e */ /* 0x000fe400000000ff */
[----:B------:R-:W-:Y:S02]  /*ee90*/  F2FP.F16.F32.PACK_AB R197, RZ, R197 ;  /* 0x000000c5ffc5723e */ /* 0x000fe400000000ff */
[----:B------:R-:W-:Y:S01]  /*eea0*/  F2FP.F16.F32.PACK_AB R196, RZ, R196 ;  /* 0x000000c4ffc4723e */ /* 0x000fe200000000ff */
[----:B------:R2:W-:Y:S01]  /*eeb0*/  @P3 STG.E.U16 desc[UR48][R14.64+0x60], R194 ;  /* 0x000060c20e003986 */ /* 0x0005e2000c101530 */
[----:B------:R-:W-:-:S03]  /*eec0*/  ISETP.GT.AND P2, PT, R3, 0x40, PT ;  /* 0x000000400300780c */ /* 0x000fc60003f44270 */
[----:B------:R2:W-:Y:S01]  /*eed0*/  @P4 STG.E.U16 desc[UR48][R14.64+0x62], R195 ;  /* 0x000062c30e004986 */ /* 0x0005e2000c101530 */
[C---:B------:R-:W-:Y:S02]  /*eee0*/  ISETP.GT.AND P5, PT, R0.reuse, 0x88, P5 ;  /* 0x000000880000780c */ /* 0x040fe40002fa4270 */
[----:B------:R-:W-:Y:S01]  /*eef0*/  ISETP.GT.AND P6, PT, R0, 0x88, P6 ;  /* 0x000000880000780c */ /* 0x000fe200037c4270 */
[----:B------:R2:W-:Y:S01]  /*ef00*/  @P0 STG.E.U16 desc[UR48][R8.64+0x72], R197 ;  /* 0x000072c508000986 */ /* 0x0005e2000c101530 */
[----:B------:R-:W-:-:S03]  /*ef10*/  ISETP.GT.AND P0, PT, R3, 0x41, PT ;  /* 0x000000410300780c */ /* 0x000fc60003f04270 */
[----:B------:R2:W-:Y:S01]  /*ef20*/  @P1 STG.E.U16 desc[UR48][R8.64+0x70], R196 ;  /* 0x000070c408001986 */ /* 0x0005e2000c101530 */
[----:B------:R-:W-:Y:S01]  /*ef30*/  ISETP.GT.AND P1, PT, R0, RZ, P2 ;  /* 0x000000ff0000720c */ /* 0x000fe20001724270 */
[-C--:B------:R-:W-:Y:S01]  /*ef40*/  FMUL R198, R198, R2.reuse ;  /* 0x00000002c6c67220 */ /* 0x080fe20000400000 */
[-C--:B------:R-:W-:Y:S01]  /*ef50*/  FMUL R199, R199, R2.reuse ;  /* 0x00000002c7c77220 */ /* 0x080fe20000400000 */
[-C--:B------:R-:W-:Y:S01]  /*ef60*/  FMUL R168, R168, R2.reuse ;  /* 0x00000002a8a87220 */ /* 0x080fe20000400000 */
[C---:B------:R-:W-:Y:S02]  /*ef70*/  ISETP.GT.AND P3, PT, R0.reuse, RZ, P0 ;  /* 0x000000ff0000720c */ /* 0x040fe40000764270 */
[----:B------:R-:W-:Y:S01]  /*ef80*/  ISETP.GT.AND P2, PT, R0, 0x8, P2 ;  /* 0x000000080000780c */ /* 0x000fe20001744270 */
[----:B------:R-:W-:Y:S01]  /*ef90*/  FMUL R169, R169, R2 ;  /* 0x00000002a9a97220 */ /* 0x000fe20000400000 */
[----:B------:R-:W-:Y:S01]  /*efa0*/  F2FP.F16.F32.PACK_AB R198, RZ, R198 ;  /* 0x000000c6ffc6723e */ /* 0x000fe200000000ff */
[----:B------:R-:W-:Y:S01]  /*efb0*/  FMUL R170, R170, R2 ;  /* 0x00000002aaaa7220 */ /* 0x000fe20000400000 */
[----:B------:R-:W-:-:S02]  /*efc0*/  F2FP.F16.F32.PACK_AB R199, RZ, R199 ;  /* 0x000000c7ffc7723e */ /* 0x000fc400000000ff */
[----:B------:R-:W-:Y:S02]  /*efd0*/  F2FP.F16.F32.PACK_AB R168, RZ, R168 ;  /* 0x000000a8ffa8723e */ /* 0x000fe400000000ff */
[----:B------:R-:W-:Y:S01]  /*efe0*/  ISETP.GT.AND P4, PT, R0, 0x8, P0 ;  /* 0x000000080000780c */ /* 0x000fe20000784270 */
[----:B------:R-:W-:Y:S01]  /*eff0*/  FMUL R171, R171, R2 ;  /* 0x00000002abab7220 */ /* 0x000fe20000400000 */
[----:B------:R-:W-:Y:S01]  /*f000*/  F2FP.F16.F32.PACK_AB R169, RZ, R169 ;  /* 0x000000a9ffa9723e */ /* 0x000fe200000000ff */
[----:B------:R2:W-:Y:S01]  /*f010*/  @P5 STG.E.U16 desc[UR48][R14.64+0x70], R198 ;  /* 0x000070c60e005986 */ /* 0x0005e2000c101530 */
[----:B------:R-:W-:-:S03]  /*f020*/  F2FP.F16.F32.PACK_AB R170, RZ, R170 ;  /* 0x000000aaffaa723e */ /* 0x000fc600000000ff */
[----:B------:R2:W-:Y:S01]  /*f030*/  @P6 STG.E.U16 desc[UR48][R14.64+0x72], R199 ;  /* 0x000072c70e006986 */ /* 0x0005e2000c101530 */
[----:B------:R-:W-:-:S03]  /*f040*/  F2FP.F16.F32.PACK_AB R171, RZ, R171 ;  /* 0x000000abffab723e */ /* 0x000fc600000000ff */
        /* <DEDUP_REMOVED lines=24> */
[----:B------:R-:W-:Y:S02]  /*f1d0*/  ISETP.GT.AND P4, PT, R0, RZ, P3 ;  /* 0x000000ff0000720c */ /* 0x000fe40001f84270 */
[----:B------:R-:W-:Y:S01]  /*f1e0*/  F2FP.F16.F32.PACK_AB R176, RZ, R176 ;  /* 0x000000b0ffb0723e */ /* 0x000fe200000000ff */
[----:B------:R-:W-:-:S10]  /*f1f0*/  FMUL R177, R177, R2 ;  /* 0x00000002b1b17220 */ /* 0x000fd40000400000 */
        /* <DEDUP_REMOVED lines=17> */
[----:B------:R-:W-:Y:S01]  /*f310*/  P2R R11, PR, RZ, 0x2 ;  /* 0x00000002ff0b7803 */ /* 0x000fe20000000000 */
        /* <DEDUP_REMOVED lines=623> */
[----:B------:R-:W-:-:S03]  /*11a10*/  ISETP.GT.AND P1, PT, R0, 0x80, P5 ;  /* 0x000000800000780c */ /* 0x000fc60002f24270 */
[----:B------:R2:W-:Y:S01]  /*11a20*/  @P0 STG.E.U16 desc[UR48][R8.64+0x1a2], R33 ;  /* 0x0001a22108000986 */ /* 0x0005e2000c101530 */
[----:B------:R-:W-:Y:S01]  /*11a30*/  ISETP.GT.AND P0, PT, R0, 0x80, P6 ;  /* 0x000000800000780c */ /* 0x000fe20003704270 */
[-C--:B------:R-:W-:Y:S01]  /*11a40*/  FMUL R34, R34, R2.reuse ;  /* 0x0000000222227220 */ /* 0x080fe20000400000 */
[C---:B------:R-:W-:Y:S01]  /*11a50*/  ISETP.GT.AND P5, PT, R0.reuse, 0x88, P5 ;  /* 0x000000880000780c */ /* 0x040fe20002fa4270 */
[-C--:B------:R-:W-:Y:S01]  /*11a60*/  FMUL R35, R35, R2.reuse ;  /* 0x0000000223237220 */ /* 0x080fe20000400000 */
[----:B------:R-:W-:Y:S01]  /*11a70*/  ISETP.GT.AND P6, PT, R0, 0x88, P6 ;  /* 0x000000880000780c */ /* 0x000fe200037c4270 */
[-C--:B------:R-:W-:Y:S01]  /*11a80*/  FMUL R36, R36, R2.reuse ;  /* 0x0000000224247220 */ /* 0x080fe20000400000 */
[-C--:B------:R-:W-:Y:S01]  /*11a90*/  FMUL R37, R37, R2.reuse ;  /* 0x0000000225257220 */ /* 0x080fe20000400000 */
[-C--:B------:R-:W-:Y:S01]  /*11aa0*/  FMUL R38, R38, R2.reuse ;  /* 0x0000000226267220 */ /* 0x080fe20000400000 */
[----:B------:R-:W-:Y:S01]  /*11ab0*/  FMUL R39, R39, R2 ;  /* 0x0000000227277220 */ /* 0x000fe20000400000 */
[----:B------:R-:W-:-:S02]  /*11ac0*/  F2FP.F16.F32.PACK_AB R34, RZ, R34 ;  /* 0x00000022ff22723e */ /* 0x000fc400000000ff */
[----:B------:R-:W-:Y:S02]  /*11ad0*/  F2FP.F16.F32.PACK_AB R35, RZ, R35 ;  /* 0x00000023ff23723e */ /* 0x000fe400000000ff */
[----:B------:R-:W-:Y:S02]  /*11ae0*/  F2FP.F16.F32.PACK_AB R36, RZ, R36 ;  /* 0x00000024ff24723e */ /* 0x000fe400000000ff */
[----:B------:R-:W-:Y:S02]  /*11af0*/  F2FP.F16.F32.PACK_AB R37, RZ, R37 ;  /* 0x00000025ff25723e */ /* 0x000fe400000000ff */
[----:B------:R-:W-:Y:S02]  /*11b00*/  F2FP.F16.F32.PACK_AB R38, RZ, R38 ;  /* 0x00000026ff26723e */ /* 0x000fe400000000ff */
[----:B------:R-:W-:Y:S01]  /*11b10*/  F2FP.F16.F32.PACK_AB R39, RZ, R39 ;  /* 0x00000027ff27723e */ /* 0x000fe200000000ff */
[----:B------:R2:W-:Y:S04]  /*11b20*/  @P3 STG.E.U16 desc[UR48][R14.64+0x1a0], R34 ;  /* 0x0001a0220e003986 */ /* 0x0005e8000c101530 */
[----:B------:R2:W-:Y:S04]  /*11b30*/  @P4 STG.E.U16 desc[UR48][R14.64+0x1a2], R35 ;  /* 0x0001a2230e004986 */ /* 0x0005e8000c101530 */
[----:B------:R2:W-:Y:S04]  /*11b40*/  @P1 STG.E.U16 desc[UR48][R8.64+0x1b0], R36 ;  /* 0x0001b02408001986 */ /* 0x0005e8000c101530 */
[----:B------:R2:W-:Y:S04]  /*11b50*/  @P0 STG.E.U16 desc[UR48][R8.64+0x1b2], R37 ;  /* 0x0001b22508000986 */ /* 0x0005e8000c101530 */
[----:B------:R2:W-:Y:S04]  /*11b60*/  @P5 STG.E.U16 desc[UR48][R14.64+0x1b0], R38 ;  /* 0x0001b0260e005986 */ /* 0x0005e8000c101530 */
[----:B------:R2:W-:Y:S02]  /*11b70*/  @P6 STG.E.U16 desc[UR48][R14.64+0x1b2], R39 ;  /* 0x0001b2270e006986 */ /* 0x0005e4000c101530 */
.L_x_473:
[----:B------:R-:W-:Y:S05]  /*11b80*/  BSYNC B0 ;  /* 0x0000000000007941 */ /* 0x000fea0003800000 */
.L_x_29:
[----:B0-2---:R-:W2:Y:S04]  /*11b90*/  LDL.LU R5, [R1+0x88] ;  /* 0x0000880001057983 */ /* 0x005ea80000300800 */
[----:B------:R-:W2:Y:S01]  /*11ba0*/  LDL.LU R4, [R1+0x8c] ;  /* 0x00008c0001047983 */ /* 0x000ea20000300800 */
[----:B------:R-:W-:Y:S01]  /*11bb0*/  ULDC UR4, c[0x0][0xc] ;  /* 0x0000030000047ab9 */ /* 0x000fe20000000800 */
[----:B------:R-:W-:Y:S01]  /*11bc0*/  ULDC UR5, c[0x0][0x10] ;  /* 0x0000040000057ab9 */ /* 0x000fe20000000800 */
[----:B------:R-:W2:Y:S01]  /*11bd0*/  LDC R3, c[0x0][0x14] ;  /* 0x00000500ff037b82 */ /* 0x000ea20000000800 */
[----:B------:R-:W-:Y:S01]  /*11be0*/  UIMAD.WIDE.U32 UR4, UR4, UR5, URZ ;  /* 0x00000005040472a5 */ /* 0x000fe2000f8e003f */
[----:B------:R0:W5:Y:S01]  /*11bf0*/  LDL R29, [R1+0x90] ;  /* 0x00009000011d7983 */ /* 0x0001620000100800 */
[----:B------:R-:W-:Y:S01]  /*11c00*/  PRMT R0, RZ, 0x7610, R0 ;  /* 0x00007610ff007816 */ /* 0x000fe20000000000 */
[----:B------:R-:W-:-:S03]  /*11c10*/  IMAD.MOV.U32 R22, RZ, RZ, -0x1 ;  /* 0xffffffffff167424 */ /* 0x000fc600078e00ff */
[----:B--2---:R-:W-:-:S04]  /*11c20*/  IMAD.WIDE.U32 R4, R3, UR4, R4 ;  /* 0x0000000403047c25 */ /* 0x004fc8000f8e0004 */
[----:B------:R-:W-:Y:S01]  /*11c30*/  IMAD R3, R3, UR5, RZ ;  /* 0x0000000503037c24 */ /* 0x000fe2000f8e02ff */
[----:B------:R-:W-:Y:S01]  /*11c40*/  ULDC.64 UR4, c[0x0][0x650] ;  /* 0x0001940000047ab9 */ /* 0x000fe20000000a00 */
[----:B------:R-:W-:Y:S01]  /*11c50*/  IMAD.MOV.U32 R23, RZ, RZ, R4 ;  /* 0x000000ffff177224 */ /* 0x000fe200078e0004 */
[----:B------:R-:W-:Y:S01]  /*11c60*/  ISETP.GE.U32.AND P0, PT, R4, UR4, PT ;  /* 0x0000000404007c0c */ /* 0x000fe2000bf06070 */
[----:B------:R-:W-:Y:S02]  /*11c70*/  IMAD.IADD R25, R5, 0x1, R3 ;  /* 0x0000000105197824 */ /* 0x000fe400078e0203 */
[----:B------:R-:W-:-:S03]  /*11c80*/  IMAD.MOV.U32 R3, RZ, RZ, -0x1 ;  /* 0xffffffffff037424 */ /* 0x000fc600078e00ff */
[----:B------:R0:W-:Y:S01]  /*11c90*/  STL [R1+0x88], R25 ;  /* 0x0000881901007387 */ /* 0x0001e20000100800 */
[----:B------:R-:W-:-:S03]  /*11ca0*/  ISETP.GE.U32.AND.EX P0, PT, R25, UR5, PT, P0 ;  /* 0x0000000519007c0c */ /* 0x000fc6000bf06100 */
[----:B------:R0:W-:Y:S04]  /*11cb0*/  STL [R1+0x8c], R23 ;  /* 0x00008c1701007387 */ /* 0x0001e80000100800 */
[----:B------:R0:W-:Y:S06]  /*11cc0*/  STL [R1+0x84], R3 ;  /* 0x0000840301007387 */ /* 0x0001ec0000100800 */
[----:B------:R-:W-:Y:S05]  /*11cd0*/  @P0 BRA `(.L_x_474) ;  /* 0x0000000400780947 */ /* 0x000fea0003800000 */
[----:B------:R-:W2:Y:S01]  /*11ce0*/  S2R R18, SR_CTAID.X ;  /* 0x0000000000127919 */ /* 0x000ea20000002500 */
[----:B---3--:R-:W3:Y:S01]  /*11cf0*/  LDC.64 R10, c[0x0][0x628] ;  /* 0x00018a00ff0a7b82 */ /* 0x008ee20000000a00 */
[----:B------:R-:W-:Y:S01]  /*11d00*/  ULDC UR4, c[0x0][0x150] ;  /* 0x0000540000047ab9 */ /* 0x000fe20000000800 */
[----:B----4-:R-:W-:Y:S01]  /*11d10*/  IMAD.MOV.U32 R8, RZ, RZ, R23 ;  /* 0x000000ffff087224 */ /* 0x010fe200078e0017 */
[----:B------:R-:W4:Y:S01]  /*11d20*/  S2R R20, SR_CTAID.Y ;  /* 0x0000000000147919 */ /* 0x000f220000002600 */
[----:B------:R-:W-:-:S04]  /*11d30*/  IMAD.MOV.U32 R9, RZ, RZ, R25 ;  /* 0x000000ffff097224 */ /* 0x000fc800078e0019 */
[----:B------:R-:W0:Y:S08]  /*11d40*/  LDC R21, c[0x0][0x144] ;  /* 0x00005100ff157b82 */ /* 0x000e300000000800 */
[----:B-1----:R-:W1:Y:S08]  /*11d50*/  LDC R12, c[0x0][0x630] ;  /* 0x00018c00ff0c7b82 */ /* 0x002e700000000800 */
[----:B------:R-:W0:Y:S01]  /*11d60*/  LDC.64 R14, c[0x0][0x620] ;  /* 0x00018800ff0e7b82 */ /* 0x000e220000000a00 */
[----:B---3--:R-:W-:-:S04]  /*11d70*/  ISETP.NE.U32.AND P0, PT, R10, RZ, PT ;  /* 0x000000ff0a00720c */ /* 0x008fc80003f05070 */
[----:B------:R-:W-:Y:S02]  /*11d80*/  ISETP.NE.AND.EX P0, PT, R11, RZ, PT, P0 ;  /* 0x000000ff0b00720c */ /* 0x000fe40003f05300 */
[----:B--2---:R-:W-:-:S05]  /*11d90*/  I2FP.F32.U32 R0, R18 ;  /* 0x0000001200007245 */ /* 0x004fca0000201000 */
[----:B------:R-:W-:-:S04]  /*11da0*/  FMUL R0, R0, UR4 ;  /* 0x0000000400007c20 */ /* 0x000fc80008400000 */
[----:B------:R2:W3:Y:S02]  /*11db0*/  F2I.U32.TRUNC.NTZ R19, R0 ;  /* 0x0000000000137305 */ /* 0x0004e4000020f000 */
[----:B-1--4-:R-:W-:Y:S05]  /*11dc0*/  @!P0 BRA `(.L_x_475) ;  /* 0x0000000000288947 */ /* 0x012fea0003800000 */
[----:B--2---:R-:W0:Y:S02]  /*11dd0*/  LDC R0, c[0x0][0x634] ;  /* 0x00018d00ff007b82 */ /* 0x004e240000000800 */
        /* <DEDUP_REMOVED lines=9> */
.L_x_475:
[-CC-:B------:R-:W-:Y:S01]  /*11e70*/  SHF.R.U64 R13, R8, R12.reuse, R9.reuse ;  /* 0x0000000c080d7219 */ /* 0x180fe20000001209 */
[----:B------:R-:W1:Y:S01]  /*11e80*/  LDC.64 R26, c[0x0][0x640] ;  /* 0x00019000ff1a7b82 */ /* 0x000e620000000a00 */
[----:B--2---:R-:W-:Y:S01]  /*11e90*/  SHF.R.U32.HI R0, RZ, R12, R9 ;  /* 0x0000000cff007219 */ /* 0x004fe20000011609 */
[----:B------:R-:W-:Y:S01]  /*11ea0*/  IMAD.MOV.U32 R4, RZ, RZ, R23 ;  /* 0x000000ffff047224 */ /* 0x000fe200078e0017 */
[----:B0-----:R-:W-:Y:S01]  /*11eb0*/  IADD3 R3, P0, RZ, -R13, RZ ;  /* 0x8000000dff037210 */ /* 0x001fe20007f1e0ff */
[----:B---3--:R-:W-:Y:S01]  /*11ec0*/  IMAD.MOV R19, RZ, RZ, -R19 ;  /* 0x000000ffff137224 */ /* 0x008fe200078e0a13 */
[----:B------:R-:W-:Y:S01]  /*11ed0*/  ULDC UR4, c[0x0][0x154] ;  /* 0x0000550000047ab9 */ /* 0x000fe20000000800 */
[----:B------:R-:W-:Y:S02]  /*11ee0*/  IMAD.MOV.U32 R7, RZ, RZ, 0x1 ;  /* 0x00000001ff077424 */ /* 0x000fe400078e00ff */
[----:B------:R-:W0:Y:S01]  /*11ef0*/  LDC R6, c[0x0][0x618] ;  /* 0x00018600ff067b82 */ /* 0x000e220000000800 */
[----:B------:R-:W-:-:S02]  /*11f00*/  IMAD.X R5, RZ, RZ, ~R0, P0 ;  /* 0x000000ffff057224 */ /* 0x000fc400000e0e00 */
[----:B------:R-:W-:Y:S02]  /*11f10*/  IMAD R22, R21, R19, R18 ;  /* 0x0000001315167224 */ /* 0x000fe400078e0212 */
[-C--:B------:R-:W-:Y:S02]  /*11f20*/  IMAD R0, R5, R14.reuse, RZ ;  /* 0x0000000e05007224 */ /* 0x080fe400078e02ff */
[----:B------:R-:W-:Y:S01]  /*11f30*/  IMAD.MOV.U32 R5, RZ, RZ, R25 ;  /* 0x000000ffff057224 */ /* 0x000fe200078e0019 */
[----:B------:R-:W2:Y:S01]  /*11f40*/  LDC R8, c[0x0][0x608] ;  /* 0x00018200ff087b82 */ /* 0x000ea20000000800 */
[----:B------:R-:W-:-:S04]  /*11f50*/  IMAD.WIDE.U32 R4, R3, R14, R4 ;  /* 0x0000000e03047225 */ /* 0x000fc800078e0004 */
[----:B------:R-:W-:-:S03]  /*11f60*/  IMAD R3, R3, R15, R0 ;  /* 0x0000000f03037224 */ /* 0x000fc600078e0200 */
[----:B------:R-:W3:Y:S01]  /*11f70*/  LDC R24, c[0x0][0x658] ;  /* 0x00019600ff187b82 */ /* 0x000ee20000000800 */
[----:B------:R-:W-:Y:S01]  /*11f80*/  I2FP.F32.U32 R0, R20 ;  /* 0x0000001400007245 */ /* 0x000fe20000201000 */
[----:B------:R-:W-:Y:S01]  /*11f90*/  IMAD.IADD R3, R5, 0x1, R3 ;  /* 0x0000000105037824 */ /* 0x000fe200078e0203 */
[----:B-1----:R-:W-:Y:S01]  /*11fa0*/  ISETP.NE.U32.AND P0, PT, R26, RZ, PT ;  /* 0x000000ff1a00720c */ /* 0x002fe20003f05070 */
[----:B------:R-:W-:Y:S02]  /*11fb0*/  IMAD.MOV.U32 R5, RZ, RZ, -0x1 ;  /* 0xffffffffff057424 */ /* 0x000fe400078e00ff */
[----:B------:R-:W-:Y:S02]  /*11fc0*/  FMUL R0, R0, UR4 ;  /* 0x0000000400007c20 */ /* 0x000fe40008400000 */
[----:B------:R-:W1:Y:S01]  /*11fd0*/  LDC R19, c[0x0][0x148] ;  /* 0x00005200ff137b82 */ /* 0x000e620000000800 */
[----:B0-----:R-:W-:Y:S01]  /*11fe0*/  SHF.R.U64 R12, R4, R6, R3 ;  /* 0x00000006040c7219 */ /* 0x001fe20000001203 */
[----:B------:R0:W4:Y:S01]  /*11ff0*/  F2I.U32.TRUNC.NTZ R14, R0 ;  /* 0x00000000000e7305 */ /* 0x000122000020f000 */
[----:B------:R-:W-:-:S02]  /*12000*/  ISETP.NE.AND.EX P0, PT, R27, RZ, PT, P0 ;  /* 0x000000ff1b00720c */ /* 0x000fc40003f05300 */
[----:B------:R-:W-:-:S03]  /*12010*/  SHF.R.U32.HI R3, RZ, R6, R3 ;  /* 0x00000006ff037219 */ /* 0x000fc60000011603 */
[----:B------:R-:W0:Y:S01]  /*12020*/  LDC R18, c[0x0][0x600] ;  /* 0x00018000ff127b82 */ /* 0x000e220000000800 */
[-CC-:B--2---:R-:W-:Y:S02]  /*12030*/  SHF.R.U64 R10, R12, R8.reuse, R3.reuse ;  /* 0x000000080c0a7219 */ /* 0x184fe40000001203 */
[----:B------:R-:W-:-:S05]  /*12040*/  SHF.R.U32.HI R3, RZ, R8, R3 ;  /* 0x00000008ff037219 */ /* 0x000fca0000011603 */
[----:B------:R-:W2:Y:S01]  /*12050*/  LDC R23, c[0x0][0x648] ;  /* 0x00019200ff177b82 */ /* 0x000ea20000000800 */
[-C--:B---3--:R-:W-:Y:S02]  /*12060*/  SHF.L.U32 R4, R5, R24.reuse, RZ ;  /* 0x0000001805047219 */ /* 0x088fe400000006ff */
[-CC-:B------:R-:W-:Y:S02]  /*12070*/  SHF.R.U64 R15, R10, R24.reuse, R3.reuse ;  /* 0x000000180a0f7219 */ /* 0x180fe40000001203 */
[----:B------:R-:W-:Y:S02]  /*12080*/  SHF.R.U32.HI R5, RZ, R24, R3 ;  /* 0x00000018ff057219 */ /* 0x000fe40000011603 */
[----:B------:R-:W-:Y:S01]  /*12090*/  LOP3.LUT R21, RZ, R4, RZ, 0x33, !PT ;  /* 0x00000004ff157212 */ /* 0x000fe200078e33ff */
[----:B------:R-:W3:Y:S01]  /*120a0*/  LDC R25, c[0x0][0x638] ;  /* 0x00018e00ff197b82 */ /* 0x000ee20000000800 */
[----:B------:R-:W-:Y:S01]  /*120b0*/  SHF.L.U32 R24, R7, R24, RZ ;  /* 0x0000001807187219 */ /* 0x000fe200000006ff */
[----:B------:R-:W-:-:S06]  /*120c0*/  IMAD.MOV.U32 R4, RZ, RZ, R15 ;  /* 0x000000ffff047224 */ /* 0x000fcc00078e000f */
[----:B------:R-:W0:Y:S01]  /*120d0*/  LDC R28, c[0x0][0x610] ;  /* 0x00018400ff1c7b82 */ /* 0x000e220000000800 */
[----:B----4-:R-:W-:Y:S05]  /*120e0*/  @!P0 BRA `(.L_x_476) ;  /* 0x0000000000288947 */ /* 0x010fea0003800000 */
[----:B0-----:R-:W0:Y:S02]  /*120f0*/  LDC R0, c[0x0][0x64c] ;  /* 0x00019300ff007b82 */ /* 0x001e240000000800 */
        /* <DEDUP_REMOVED lines=9> */
.L_x_476:
[----:B------:R-:W4:Y:S01]  /*12190*/  LDC R3, c[0x0][0x65c] ;  /* 0x00019700ff037b82 */ /* 0x000f220000000800 */
[----:B0-2---:R-:W-:Y:S01]  /*121a0*/  SHF.R.U64 R0, R4, R23, R5 ;  /* 0x0000001704007219 */ /* 0x005fe20000001205 */
[----:B------:R-:W-:Y:S01]  /*121b0*/  VIADD R5, R18, 0xffffffff ;  /* 0xffffffff12057836 */ /* 0x000fe20000000000 */
[----:B------:R2:W-:Y:S01]  /*121c0*/  STL [R1+0x84], R13 ;  /* 0x0000840d01007387 */ /* 0x0005e20000100800 */
[----:B------:R-:W-:Y:S02]  /*121d0*/  IMAD.MOV R14, RZ, RZ, -R14 ;  /* 0x000000ffff0e7224 */ /* 0x000fe400078e0a0e */
[----:B------:R-:W-:Y:S01]  /*121e0*/  IMAD.MOV R4, RZ, RZ, -R0 ;  /* 0x000000ffff047224 */ /* 0x000fe200078e0a00 */
[----:B------:R-:W-:Y:S01]  /*121f0*/  LOP3.LUT R5, R12, R5, RZ, 0xc0, !PT ;  /* 0x000000050c057212 */ /* 0x000fe200078ec0ff */
[----:B------:R-:W-:Y:S01]  /*12200*/  IMAD.MOV.U32 R6, RZ, RZ, 0x1 ;  /* 0x00000001ff067424 */ /* 0x000fe200078e00ff */
[----:B----4-:R-:W-:Y:S02]  /*12210*/  ISETP.NE.AND P0, PT, R3, 0x1, PT ;  /* 0x000000010300780c */ /* 0x010fe40003f05270 */
[----:B------:R-:W-:-:S05]  /*12220*/  LOP3.LUT R3, R10, R21, RZ, 0xc0, !PT ;  /* 0x000000150a037212 */ /* 0x000fca00078ec0ff */
[----:B------:R-:W-:Y:S02]  /*12230*/  IMAD R3, R24, R0, R3 ;  /* 0x0000000018037224 */ /* 0x000fe400078e0203 */
[----:B---3--:R-:W-:-:S04]  /*12240*/  IMAD R0, R4, R25, R15 ;  /* 0x0000001904007224 */ /* 0x008fc800078e020f */
[----:B-1----:R-:W-:Y:S02]  /*12250*/  @P0 IMAD R22, R19, R14, R20 ;  /* 0x0000000e13160224 */ /* 0x002fe400078e0214 */
[----:B------:R-:W-:Y:S01]  /*12260*/  IMAD R4, R0, R18, R5 ;  /* 0x0000001200047224 */ /* 0x000fe200078e0205 */
[----:B------:R-:W-:Y:S01]  /*12270*/  PRMT R0, R6, 0x7610, R0 ;  /* 0x0000761006007816 */ /* 0x000fe20000000000 */
[----:B------:R-:W-:-:S05]  /*12280*/  IMAD R3, R3, R28, R22 ;  /* 0x0000001c03037224 */ /* 0x000fca00078e0216 */
[----:B-----5:R-:W-:Y:S02]  /*12290*/  SEL R29, R3, R4, !P0 ;  /* 0x00000004031d7207 */ /* 0x020fe40004000000 */
[----:B------:R-:W-:-:S03]  /*122a0*/  SEL R22, R4, R3, !P0 ;  /* 0x0000000304167207 */ /* 0x000fc60004000000 */
[----:B------:R2:W-:Y:S04]  /*122b0*/  STL [R1+0x90], R29 ;  /* 0x0000901d01007387 */ /* 0x0005e80000100800 */
.L_x_474:
[----:B------:R-:W-:Y:S01]  /*122c0*/  LOP3.LUT P0, RZ, R0, 0xff, RZ, 0xc0, !PT ;  /* 0x000000ff00ff7812 */ /* 0x000fe2000780c0ff */
[----:B-----5:R-:W-:-:S12]  /*122d0*/  IMAD.MOV.U32 R18, RZ, RZ, R29 ;  /* 0x000000ffff127224 */ /* 0x020fd800078e001d */
[----:B------:R-:W-:Y:S05]  /*122e0*/  @P0 BRA `(.L_x_477) ;  /* 0xfffffeec00640947 */ /* 0x000fea000383ffff */
[----:B------:R-:W-:Y:S05]  /*122f0*/  EXIT ;  /* 0x000000000000794d */ /* 0x000fea0003800000 */
.L_x_4:
[----:B------:R-:W2:Y:S01]  /*12300*/  LDL R18, [R1+0x8c] ;  /* 0x00008c0001127983 */ /* 0x000ea20000100800 */
[----:B0-----:R-:W-:-:S03]  /*12310*/  ULDC.64 UR4, c[0x0][0x650] ;  /* 0x0001940000047ab9 */ /* 0x001fc60000000a00 */
[----:B------:R-:W3:Y:S01]  /*12320*/  LDL R19, [R1+0x88] ;  /* 0x0000880001137983 */ /* 0x000ee20000100800 */
[----:B------:R-:W-:Y:S01]  /*12330*/  PRMT R5, RZ, 0x7610, R5 ;  /* 0x00007610ff057816 */ /* 0x000fe20000000005 */
[----:B------:R-:W-:Y:S02]  /*12340*/  IMAD.MOV.U32 R7, RZ, RZ, -0x1 ;  /* 0xffffffffff077424 */ /* 0x000fe400078e00ff */
[----:B------:R-:W-:Y:S02]  /*12350*/  IMAD.MOV.U32 R12, RZ, RZ, -0x1 ;  /* 0xffffffffff0c7424 */ /* 0x000fe400078e00ff */
[----:B------:R-:W-:Y:S01]  /*12360*/  IMAD.MOV.U32 R6, RZ, RZ, -0x1 ;  /* 0xffffffffff067424 */ /* 0x000fe200078e00ff */
[----:B--2---:R-:W-:-:S04]  /*12370*/  ISETP.GE.U32.AND P0, PT, R18, UR4, PT ;  /* 0x0000000412007c0c */ /* 0x004fc8000bf06070 */
[----:B---3--:R-:W-:-:S13]  /*12380*/  ISETP.GE.U32.AND.EX P0, PT, R19, UR5, PT, P0 ;  /* 0x0000000513007c0c */ /* 0x008fda000bf06100 */
[----:B------:R-:W-:Y:S05]  /*12390*/  @P0 BRA `(.L_x_478) ;  /* 0x0000000400680947 */ /* 0x000fea0003800000 */
        /* <DEDUP_REMOVED lines=18> */
.L_x_479:
[-CC-:B------:R-:W-:Y:S01]  /*124c0*/  SHF.R.U64 R13, R10, R14.reuse, R11.reuse ;  /* 0x0000000e0a0d7219 */ /* 0x180fe2000000120b */
[----:B------:R-:W0:Y:S01]  /*124d0*/  LDC R12, c[0x0][0x618] ;  /* 0x00018600ff0c7b82 */ /* 0x000e220000000800 */
[----:B------:R-:W-:Y:S01]  /*124e0*/  SHF.R.U32.HI R3, RZ, R14, R11 ;  /* 0x0000000eff037219 */ /* 0x000fe2000001160b */
[----:B------:R-:W-:Y:S01]  /*124f0*/  ULDC UR4, c[0x0][0x150] ;  /* 0x0000540000047ab9 */ /* 0x000fe20000000800 */
[----:B------:R-:W-:Y:S01]  /*12500*/  IADD3 R5, P0, RZ, -R13, RZ ;  /* 0x8000000dff057210 */ /* 0x000fe20007f1e0ff */
[----:B------:R-:W-:Y:S01]  /*12510*/  IMAD.MOV.U32 R6, RZ, RZ, R18 ;  /* 0x000000ffff067224 */ /* 0x000fe200078e0012 */
[----:B------:R-:W-:Y:S01]  /*12520*/  I2FP.F32.U32 R8, R2 ;  /* 0x0000000200087245 */ /* 0x000fe20000201000 */
[----:B------:R-:W-:Y:S02]  /*12530*/  IMAD.MOV.U32 R7, RZ, RZ, R19 ;  /* 0x000000ffff077224 */ /* 0x000fe400078e0013 */
[----:B------:R-:W1:Y:S01]  /*12540*/  LDC.64 R20, c[0x0][0x640] ;  /* 0x00019000ff147b82 */ /* 0x000e620000000a00 */
[----:B------:R-:W-:-:S02]  /*12550*/  IMAD.X R3, RZ, RZ, ~R3, P0 ;  /* 0x000000ffff037224 */ /* 0x000fc400000e0e03 */
[----:B------:R-:W-:Y:S01]  /*12560*/  FMUL R9, R8, UR4 ;  /* 0x0000000408097c20 */ /* 0x000fe20008400000 */
[----:B------:R-:W-:Y:S01]  /*12570*/  IMAD.WIDE.U32 R6, R5, R16, R6 ;  /* 0x0000001005067225 */ /* 0x000fe200078e0006 */
[----:B------:R-:W-:-:S03]  /*12580*/  ULDC UR4, c[0x0][0x154] ;  /* 0x0000550000047ab9 */ /* 0x000fc60000000800 */
[----:B------:R-:W-:Y:S01]  /*12590*/  IMAD R8, R3, R16, RZ ;  /* 0x0000001003087224 */ /* 0x000fe200078e02ff */
[----:B------:R-:W2:Y:S01]  /*125a0*/  LDC R11, c[0x0][0x144] ;  /* 0x00005100ff0b7b82 */ /* 0x000ea20000000800 */
[----:B------:R-:W3:Y:S02]  /*125b0*/  F2I.U32.TRUNC.NTZ R9, R9 ;  /* 0x0000000900097305 */ /* 0x000ee4000020f000 */
[----:B------:R-:W-:Y:S02]  /*125c0*/  IMAD R3, R5, R17, R8 ;  /* 0x0000001105037224 */ /* 0x000fe400078e0208 */
[----:B------:R-:W-:Y:S02]  /*125d0*/  IMAD.MOV.U32 R8, RZ, RZ, 0x1 ;  /* 0x00000001ff087424 */ /* 0x000fe400078e00ff */
[----:B------:R-:W-:Y:S01]  /*125e0*/  IMAD.IADD R3, R7, 0x1, R3 ;  /* 0x0000000107037824 */ /* 0x000fe200078e0203 */
[----:B------:R-:W4:Y:S04]  /*125f0*/  LDC R14, c[0x0][0x608] ;  /* 0x00018200ff0e7b82 */ /* 0x000f280000000800 */
[----:B0-----:R-:W-:-:S02]  /*12600*/  SHF.R.U64 R10, R6, R12, R3 ;  /* 0x0000000c060a7219 */ /* 0x001fc40000001203 */
[----:B------:R-:W-:Y:S02]  /*12610*/  I2FP.F32.U32 R6, R4 ;  /* 0x0000000400067245 */ /* 0x000fe40000201000 */
[----:B------:R-:W0:Y:S01]  /*12620*/  LDC R19, c[0x0][0x658] ;  /* 0x00019600ff137b82 */ /* 0x000e220000000800 */
[----:B-1----:R-:W-:Y:S01]  /*12630*/  ISETP.NE.U32.AND P0, PT, R20, RZ, PT ;  /* 0x000000ff1400720c */ /* 0x002fe20003f05070 */
[----:B---3--:R-:W-:Y:S01]  /*12640*/  IMAD.MOV R5, RZ, RZ, -R9 ;  /* 0x000000ffff057224 */ /* 0x008fe200078e0a09 */
[----:B------:R-:W-:Y:S01]  /*12650*/  SHF.R.U32.HI R3, RZ, R12, R3 ;  /* 0x0000000cff037219 */ /* 0x000fe20000011603 */
[----:B------:R-:W-:Y:S01]  /*12660*/  FMUL R6, R6, UR4 ;  /* 0x0000000406067c20 */ /* 0x000fe20008400000 */
[----:B------:R-:W-:Y:S01]  /*12670*/  ISETP.NE.AND.EX P0, PT, R21, RZ, PT, P0 ;  /* 0x000000ff1500720c */ /* 0x000fe20003f05300 */
[----:B------:R-:W-:Y:S02]  /*12680*/  IMAD.MOV.U32 R12, RZ, RZ, -0x1 ;  /* 0xffffffffff0c7424 */ /* 0x000fe400078e00ff */
[----:B------:R-:W1:Y:S01]  /*12690*/  LDC R17, c[0x0][0x148] ;  /* 0x00005200ff117b82 */ /* 0x000e620000000800 */
[----:B--2---:R-:W-:-:S07]  /*126a0*/  IMAD R18, R11, R5, R2 ;  /* 0x000000050b127224 */ /* 0x004fce00078e0202 */
[----:B------:R-:W2:Y:S01]  /*126b0*/  LDC R16, c[0x0][0x600] ;  /* 0x00018000ff107b82 */ /* 0x000ea20000000800 */
[-CC-:B----4-:R-:W-:Y:S02]  /*126c0*/  SHF.R.U64 R15, R10, R14.reuse, R3.reuse ;  /* 0x0000000e0a0f7219 */ /* 0x190fe40000001203 */
[----:B------:R-:W-:Y:S02]  /*126d0*/  SHF.R.U32.HI R2, RZ, R14, R3 ;  /* 0x0000000eff027219 */ /* 0x000fe40000011603 */
[----:B------:R3:W4:Y:S03]  /*126e0*/  F2I.U32.TRUNC.NTZ R14, R6 ;  /* 0x00000006000e7305 */ /* 0x000726000020f000 */
[----:B------:R-:W1:Y:S01]  /*126f0*/  LDC R22, c[0x0][0x648] ;  /* 0x00019200ff167b82 */ /* 0x000e620000000800 */
[-C--:B0-----:R-:W-:Y:S02]  /*12700*/  SHF.L.U32 R5, R12, R19.reuse, RZ ;  /* 0x000000130c057219 */ /* 0x081fe400000006ff */
[----:B------:R-:W-:-:S02]  /*12710*/  SHF.R.U64 R12, R15, R19, R2 ;  /* 0x000000130f0c7219 */ /* 0x000fc40000001202 */
[-C--:B------:R-:W-:Y:S02]  /*12720*/  SHF.R.U32.HI R3, RZ, R19.reuse, R2 ;  /* 0x00000013ff037219 */ /* 0x080fe40000011602 */
[----:B------:R-:W-:Y:S01]  /*12730*/  SHF.L.U32 R19, R8, R19, RZ ;  /* 0x0000001308137219 */ /* 0x000fe200000006ff */
[----:B------:R-:W0:Y:S01]  /*12740*/  LDC R23, c[0x0][0x638] ;  /* 0x00018e00ff177b82 */ /* 0x000e220000000800 */
[----:B------:R-:W-:Y:S01]  /*12750*/  LOP3.LUT R24, RZ, R5, RZ, 0x33, !PT ;  /* 0x00000005ff187212 */ /* 0x000fe200078e33ff */
[----:B------:R-:W-:-:S06]  /*12760*/  IMAD.MOV.U32 R2, RZ, RZ, R12 ;  /* 0x000000ffff027224 */ /* 0x000fcc00078e000c */
[----:B------:R-:W0:Y:S01]  /*12770*/  LDC R25, c[0x0][0x610] ;  /* 0x00018400ff197b82 */ /* 0x000e220000000800 */
[----:B---34-:R-:W-:Y:S05]  /*12780*/  @!P0 BRA `(.L_x_480) ;  /* 0x0000000000288947 */ /* 0x018fea0003800000 */
        /* <DEDUP_REMOVED lines=10> */
.L_x_480:
[----:B------:R-:W3:Y:S01]  /*12830*/  LDC R5, c[0x0][0x65c] ;  /* 0x00019700ff057b82 */ /* 0x000ee20000000800 */
[----:B-1----:R-:W-:Y:S01]  /*12840*/  SHF.R.U64 R3, R2, R22, R3 ;  /* 0x0000001602037219 */ /* 0x002fe20000001203 */
[----:B--2---:R-:W-:Y:S01]  /*12850*/  VIADD R9, R16, 0xffffffff ;  /* 0xffffffff10097836 */ /* 0x004fe20000000000 */
[----:B------:R-:W-:Y:S01]  /*12860*/  LOP3.LUT R2, R15, R24, RZ, 0xc0, !PT ;  /* 0x000000180f027212 */ /* 0x000fe200078ec0ff */
[----:B------:R-:W-:Y:S02]  /*12870*/  IMAD.MOV R14, RZ, RZ, -R14 ;  /* 0x000000ffff0e7224 */ /* 0x000fe400078e0a0e */
[----:B------:R-:W-:Y:S02]  /*12880*/  IMAD.MOV.U32 R6, RZ, RZ, R13 ;  /* 0x000000ffff067224 */ /* 0x000fe400078e000d */
[----:B------:R-:W-:Y:S01]  /*12890*/  IMAD R7, R19, R3, R2 ;  /* 0x0000000313077224 */ /* 0x000fe200078e0202 */
[----:B---3--:R-:W-:Y:S01]  /*128a0*/  ISETP.NE.AND P0, PT, R5, 0x1, PT ;  /* 0x000000010500780c */ /* 0x008fe20003f05270 */
[----:B------:R-:W-:Y:S01]  /*128b0*/  IMAD.MOV R5, RZ, RZ, -R3 ;  /* 0x000000ffff057224 */ /* 0x000fe200078e0a03 */
[----:B------:R-:W-:-:S03]  /*128c0*/  LOP3.LUT R3, R10, R9, RZ, 0xc0, !PT ;  /* 0x000000090a037212 */ /* 0x000fc600078ec0ff */
[----:B0-----:R-:W-:Y:S02]  /*128d0*/  IMAD R2, R5, R23, R12 ;  /* 0x0000001705027224 */ /* 0x001fe400078e020c */
[----:B------:R-:W-:Y:S02]  /*128e0*/  IMAD.MOV.U32 R5, RZ, RZ, 0x1 ;  /* 0x00000001ff057424 */ /* 0x000fe400078e00ff */
[----:B------:R-:W-:-:S04]  /*128f0*/  IMAD R2, R2, R16, R3 ;  /* 0x0000001002027224 */ /* 0x000fc800078e0203 */
[----:B------:R-:W-:-:S04]  /*12900*/  @P0 IMAD R18, R17, R14, R4 ;  /* 0x0000000e11120224 */ /* 0x000fc800078e0204 */
[----:B------:R-:W-:-:S05]  /*12910*/  IMAD R7, R7, R25, R18 ;  /* 0x0000001907077224 */ /* 0x000fca00078e0212 */
[----:B------:R-:W-:Y:S02]  /*12920*/  SEL R12, R2, R7, !P0 ;  /* 0x00000007020c7207 */ /* 0x000fe40004000000 */
[----:B------:R-:W-:-:S07]  /*12930*/  SEL R7, R7, R2, !P0 ;  /* 0x0000000207077207 */ /* 0x000fce0004000000 */
.L_x_478:
[----:B------:R-:W-:-:S08]  /*12940*/  NOP ;  /* 0x0000000000007918 */ /* 0x000fd00000000000 */
[----:B------:R-:W0:-:S00]  /*12950*/  USETMAXREG.DEALLOC.CTAPOOL 0x28 ;  /* 0x00000028000079c8 */ /* 0x000e0000080e0500 */
[----:B0-----:R-:W-:-:S13]  /*12960*/  ISETP.NE.AND P0, PT, R0, RZ, PT ;  /* 0x000000ff0000720c */ /* 0x001fda0003f05270 */
[----:B------:R-:W-:Y:S05]  /*12970*/  @P0 EXIT ;  /* 0x000000000000094d */ /* 0x000fea0003800000 */
[----:B------:R-:W-:Y:S01]  /*12980*/  LOP3.LUT P0, RZ, R5, 0xff, RZ, 0xc0, !PT ;  /* 0x000000ff05ff7812 */ /* 0x000fe2000780c0ff */
[----:B------:R-:W-:Y:S02]  /*12990*/  IMAD.MOV.U32 R8, RZ, RZ, 0x1 ;  /* 0x00000001ff087424 */ /* 0x000fe400078e00ff */
[----:B------:R-:W-:-:S10]  /*129a0*/  IMAD.MOV.U32 R0, RZ, RZ, RZ ;  /* 0x000000ffff007224 */ /* 0x000fd400078e00ff */
[----:B------:R-:W-:Y:S05]  /*129b0*/  @!P0 BRA `(.L_x_481) ;  /* 0x0000000c00588947 */ /* 0x000fea0003800000 */
[----:B------:R-:W2:Y:S01]  /*129c0*/  LDL R2, [R1+0x80] ;  /* 0x0000800001027983 */ /* 0x000ea20000100800 */
[----:B------:R-:W0:Y:S01]  /*129d0*/  LDC R0, c[0x0][0x28c] ;  /* 0x0000a300ff007b82 */ /* 0x000e220000000800 */
[----:B------:R-:W-:Y:S01]  /*129e0*/  ULDC UR5, c[0x0][0x600] ;  /* 0x0001800000057ab9 */ /* 0x000fe20000000800 */
[----:B------:R-:W-:Y:S01]  /*129f0*/  ULDC UR4, c[0x0][0xc] ;  /* 0x0000030000047ab9 */ /* 0x000fe20000000800 */
[----:B------:R-:W1:Y:S01]  /*12a00*/  S2R R4, SR_TID.X ;  /* 0x0000000000047919 */ /* 0x000e620000002100 */
[----:B------:R-:W-:Y:S01]  /*12a10*/  UIADD3 UR16, UR5, -0x1, URZ ;  /* 0xffffffff05107890 */ /* 0x000fe2000fffe03f */
[----:B------:R-:W-:Y:S01]  /*12a20*/  BSSY B0, `(.L_x_481) ;  /* 0x00000cf000007945 */ /* 0x000fe20003800000 */
[----:B------:R-:W-:Y:S01]  /*12a30*/  ULDC UR6, c[0x0][0x658] ;  /* 0x0001960000067ab9 */ /* 0x000fe20000000800 */
[----:B------:R-:W-:Y:S01]  /*12a40*/  ULDC UR5, c[0x0][0x10] ;  /* 0x0000040000057ab9 */ /* 0x000fe20000000800 */
[----:B------:R-:W-:Y:S01]  /*12a50*/  UMOV UR7, 0xffffffff ;  /* 0xffffffff00077882 */ /* 0x000fe20000000000 */
[----:B------:R-:W-:Y:S01]  /*12a60*/  UMOV UR8, 0x1 ;  /* 0x0000000100087882 */ /* 0x000fe20000000000 */
[----:B------:R-:W-:Y:S01]  /*12a70*/  UIMAD.WIDE.U32 UR4, UR4, UR5, URZ ;  /* 0x00000005040472a5 */ /* 0x000fe2000f8e003f */
[----:B------:R-:W-:Y:S01]  /*12a80*/  IMAD.MOV.U32 R10, RZ, RZ, 0x1 ;  /* 0x00000001ff0a7424 */ /* 0x000fe200078e00ff */
[----:B------:R-:W-:Y:S01]  /*12a90*/  USHF.L.U32 UR7, UR7, UR6, URZ ;  /* 0x0000000607077299 */ /* 0x000fe2000800063f */
[----:B------:R-:W-:Y:S01]  /*12aa0*/  IMAD.MOV.U32 R8, RZ, RZ, 0x1 ;  /* 0x00000001ff087424 */ /* 0x000fe200078e00ff */
[----:B------:R-:W-:-:S02]  /*12ab0*/  USHF.L.U32 UR18, UR8, UR6, URZ ;  /* 0x0000000608127299 */ /* 0x000fc4000800063f */
[----:B------:R-:W-:Y:S01]  /*12ac0*/  ULOP3.LUT UR17, URZ, UR7, URZ, 0x33, !UPT ;  /* 0x000000073f117292 */ /* 0x000fe2000f8e333f */
[----:B------:R-:W-:Y:S01]  /*12ad0*/  ULDC UR6, c[0x0][0x14] ;  /* 0x0000050000067ab9 */ /* 0x000fe20000000800 */
[----:B------:R-:W-:Y:S01]  /*12ae0*/  ULDC.64 UR22, c[0x0][0x198] ;  /* 0x0000660000167ab9 */ /* 0x000fe20000000a00 */
[----:B------:R-:W-:Y:S02]  /*12af0*/  UIMAD.WIDE.U32 UR20, UR4, UR6, URZ ;  /* 0x00000006041472a5 */ /* 0x000fe4000f8e003f */
[----:B------:R-:W-:Y:S01]  /*12b00*/  UIMAD UR13, UR5, UR6, URZ ;  /* 0x00000006050d72a4 */ /* 0x000fe2000f8e023f */
[----:B0-----:R-:W-:-:S03]  /*12b10*/  VIADD R0, R0, 0x1f ;  /* 0x0000001f00007836 */ /* 0x001fc60000000000 */
[----:B------:R-:W-:Y:S02]  /*12b20*/  UIADD3 UR13, UR21, UR13, URZ ;  /* 0x0000000d150d7290 */ /* 0x000fe4000fffe03f */
[----:B------:R-:W-:-:S04]  /*12b30*/  SHF.R.S32.HI R3, RZ, 0x1f, R0 ;  /* 0x0000001fff037819 */ /* 0x000fc80000011400 */
[----:B------:R-:W-:Y:S01]  /*12b40*/  LEA.HI R3, R3, R0, RZ, 0x5 ;  /* 0x0000000003037211 */ /* 0x000fe200078f28ff */
[----:B------:R-:W-:Y:S01]  /*12b50*/  IMAD.MOV.U32 R0, RZ, RZ, RZ ;  /* 0x000000ffff007224 */ /* 0x000fe200078e00ff */
[C---:B-1----:R-:W-:Y:S02]  /*12b60*/  LOP3.LUT P2, RZ, R4.reuse, 0x7f, RZ, 0xc0, !PT ;  /* 0x0000007f04ff7812 */ /* 0x042fe4000784c0ff */
[----:B------:R-:W-:Y:S02]  /*12b70*/  SHF.R.S32.HI R11, RZ, 0x5, R3 ;  /* 0x00000005ff0b7819 */ /* 0x000fe40000011403 */
[----:B------:R-:W-:-:S03]  /*12b80*/  LOP3.LUT P0, RZ, R4, 0x1f, RZ, 0xc0, !PT ;  /* 0x0000001f04ff7812 */ /* 0x000fc6000780c0ff */
[----:B------:R-:W-:Y:S01]  /*12b90*/  VIADD R9, R11, 0x1 ;  /* 0x000000010b097836 */ /* 0x000fe20000000000 */
[----:B------:R-:W-:Y:S02]  /*12ba0*/  PLOP3.LUT P0, PT, P0, P2, PT, 0x8a, 0x0 ;  /* 0x000000000000781c */ /* 0x000fe40000705172 */
[----:B--2---:R-:W-:-:S11]  /*12bb0*/  LOP3.LUT R13, R2, 0x2, RZ, 0xfc, !PT ;  /* 0x00000002020d7812 */ /* 0x004fd600078efcff */
.L_x_493:
[----:B------:R-:W-:-:S03]  /*12bc0*/  UMOV UR4, 0xffffffff ;  /* 0xffffffff00047882 */ /* 0x000fc60000000000 */
[----:B------:R-:W-:Y:S05]  /*12bd0*/  BRA.DIV UR4, `(.L_x_482) ;  /* 0x0000001204507947 */ /* 0x000fea000b800000 */
[----:B------:R-:W-:-:S13]  /*12be0*/  ELECT P6, URZ, PT ;  /* 0x00000000003f782f */ /* 0x000fda00038c0000 */
.L_x_508:
[----:B------:R-:W0:Y:S01]  /*12bf0*/  LDC R2, c[0x0][0x28c] ;  /* 0x0000a300ff027b82 */ /* 0x000e220000000800 */
[----:B------:R-:W-:Y:S01]  /*12c00*/  BSSY B1, `(.L_x_483) ;  /* 0x0000037000017945 */ /* 0x000fe20003800000 */
[----:B0-----:R-:W-:-:S13]  /*12c10*/  ISETP.LT.OR P6, PT, R2, 0x1, !P6 ;  /* 0x000000010200780c */ /* 0x001fda00077c1670 */
[----:B------:R-:W-:Y:S05]  /*12c20*/  @P6 BRA `(.L_x_484) ;  /* 0x0000000000d06947 */ /* 0x000fea0003800000 */
[----:B------:R-:W-:Y:S02]  /*12c30*/  IMAD R14, R12, 0xe0, RZ ;  /* 0x000000e00c0e7824 */ /* 0x000fe400078e02ff */
[----:B------:R-:W-:Y:S02]  /*12c40*/  IMAD R15, R7, 0xc0, RZ ;  /* 0x000000c0070f7824 */ /* 0x000fe400078e02ff */
[----:B------:R-:W-:Y:S02]  /*12c50*/  IMAD.MOV.U32 R16, RZ, RZ, RZ ;  /* 0x000000ffff107224 */ /* 0x000fe400078e00ff */
[----:B------:R-:W-:Y:S02]  /*12c60*/  IMAD.MOV.U32 R2, RZ, RZ, R9 ;  /* 0x000000ffff027224 */ /* 0x000fe400078e0009 */
[----:B------:R-:W-:Y:S02]  /*12c70*/  IMAD.MOV.U32 R3, RZ, RZ, R8 ;  /* 0x000000ffff037224 */ /* 0x000fe400078e0008 */
[----:B------:R-:W-:-:S07]  /*12c80*/  IMAD.MOV.U32 R4, RZ, RZ, R0 ;  /* 0x000000ffff047224 */ /* 0x000fce00078e0000 */
.L_x_488:
[----:B------:R-:W0:Y:S01]  /*12c90*/  S2R R12, SR_CgaCtaId ;  /* 0x00000000000c7919 */ /* 0x000e220000008800 */
[----:B------:R-:W-:Y:S01]  /*12ca0*/  MOV R5, 0x400 ;  /* 0x0000040000057802 */ /* 0x000fe20000000f00 */
[----:B------:R-:W1:Y:S03]  /*12cb0*/  @!P2 LDC R7, c[0x0][0x500] ;  /* 0x00014000ff07ab82 */ /* 0x000e660000000800 */
[----:B0-----:R-:W-:Y:S02]  /*12cc0*/  LEA R17, R12, R5, 0x18 ;  /* 0x000000050c117211 */ /* 0x001fe400078ec0ff */
[----:B------:R-:W-:-:S03]  /*12cd0*/  SHF.L.U32 R5, R3, 0x1f, RZ ;  /* 0x0000001f03057819 */ /* 0x000fc600000006ff */
[----:B------:R-:W-:-:S04]  /*12ce0*/  IMAD R12, R4, 0x8, R17 ;  /* 0x00000008040c7824 */ /* 0x000fc800078e0211 */
[----:B------:R-:W0:Y:S02]  /*12cf0*/  SYNCS.PHASECHK.TRANS64.TRYWAIT P1, [R12+URZ+0x40], R5 ;  /* 0x000040050c0075a7 */ /* 0x000e24000802017f */
[----:B01----:R-:W-:Y:S05]  /*12d00*/  @!P1 BRA `(.L_x_485) ;  /* 0x0000001000249947 */ /* 0x003fea0003800000 */
.L_x_509:
[----:B0-----:R-:W-:Y:S01]  /*12d10*/  PRMT R5, R13, 0x9910, RZ ;  /* 0x000099100d057816 */ /* 0x001fe200000000ff */
[----:B------:R0:W-:Y:S03]  /*12d20*/  @!P2 SYNCS.ARRIVE.TRANS64 RZ, [R12+URZ], R7 ;  /* 0x000000070cffa9a7 */ /* 0x0001e6000800003f */
[----:B------:R-:W-:-:S13]  /*12d30*/  ISETP.NE.AND P1, PT, R5, 0x2, PT ;  /* 0x000000020500780c */ /* 0x000fda0003f25270 */
[----:B0-----:R-:W-:Y:S05]  /*12d40*/  @P1 BRA `(.L_x_486) ;  /* 0x0000000000041947 */ /* 0x001fea0003800000 */
[----:B------:R-:W-:Y:S01]  /*12d50*/  BPT.TRAP 0x1 ;  /* 0x000000040000795c */ /* 0x000fe20000300000 */
.L_x_486:
[----:B------:R-:W-:Y:S05]  /*12d60*/  @P0 BRA `(.L_x_487) ;  /* 0x0000000000040947 */ /* 0x000fea0003800000 */
[----:B------:R-:W-:Y:S01]  /*12d70*/  BPT.TRAP 0x1 ;  /* 0x000000040000795c */ /* 0x000fe20000300000 */
.L_x_487:
[--C-:B------:R-:W-:Y:S01]  /*12d80*/  IMAD R5, R4, 0x3000, R17.reuse ;  /* 0x0000300004057824 */ /* 0x100fe200078e0211 */
[----:B------:R-:W-:Y:S01]  /*12d90*/  R2UR UR9, R12 ;  /* 0x000000000c0972ca */ /* 0x000fe200000e0000 */
[----:B------:R-:W-:Y:S01]  /*12da0*/  IMAD R17, R4, 0x3800, R17 ;  /* 0x0000380004117824 */ /* 0x000fe200078e0211 */
[----:B------:R-:W-:Y:S01]  /*12db0*/  UIADD3 UR4, UP0, UR22, 0xf0, URZ ;  /* 0x000000f016047890 */ /* 0x000fe2000ff1e03f */
[----:B------:R-:W-:Y:S01]  /*12dc0*/  VIADD R2, R2, 0xffffffff ;  /* 0xffffffff02027836 */ /* 0x000fe20000000000 */
[----:B------:R-:W-:Y:S01]  /*12dd0*/  R2UR UR5, R5 ;  /* 0x00000000050572ca */ /* 0x000fe200000e0000 */
[----:B------:R-:W-:Y:S01]  /*12de0*/  UIADD3 UR24, UP1, UR22, 0x1f0, URZ ;  /* 0x000001f016187890 */ /* 0x000fe2000ff3e03f */
[----:B------:R-:W-:Y:S01]  /*12df0*/  R2UR UR8, R17 ;  /* 0x00000000110872ca */ /* 0x000fe200000e0000 */
[----:B------:R-:W-:Y:S01]  /*12e00*/  VIADD R4, R4, 0x1 ;  /* 0x0000000104047836 */ /* 0x000fe20000000000 */
[----:B------:R-:W-:Y:S01]  /*12e10*/  R2UR UR11, R15 ;  /* 0x000000000f0b72ca */ /* 0x000fe200000e0000 */
[----:B------:R-:W-:Y:S01]  /*12e20*/  UIADD3.X UR25, URZ, UR23, URZ, UP1, !UPT ;  /* 0x000000173f197290 */ /* 0x000fe20008ffe43f */
[----:B------:R-:W-:Y:S01]  /*12e30*/  R2UR UR10, R16 ;  /* 0x00000000100a72ca */ /* 0x000fe200000e0000 */
[----:B------:R-:W-:Y:S01]  /*12e40*/  UMOV UR6, 0x0 ;  /* 0x0000000000067882 */ /* 0x000fe20000000000 */
[----:B------:R-:W-:Y:S01]  /*12e50*/  R2UR UR12, R6 ;  /* 0x00000000060c72ca */ /* 0x000fe200000e0000 */
[----:B------:R-:W-:Y:S01]  /*12e60*/  UMOV UR7, 0x10000000 ;  /* 0x1000000000077882 */ /* 0x000fe20000000000 */
[----:B------:R-:W-:Y:S01]  /*12e70*/  R2UR UR19, R14 ;  /* 0x000000000e1372ca */ /* 0x000fe200000e0000 */
[----:B------:R-:W-:Y:S01]  /*12e80*/  VIADD R16, R16, 0x20 ;  /* 0x0000002010107836 */ /* 0x000fe20000000000 */
[----:B------:R-:W-:Y:S01]  /*12e90*/  ISETP.GT.AND P3, PT, R2, 0x1, PT ;  /* 0x000000010200780c */ /* 0x000fe20003f64270 */
[----:B------:R-:W-:Y:S01]  /*12ea0*/  UIADD3 UR14, UR5, 0x180, URZ ;  /* 0x00000180050e7890 */ /* 0x000fe2000fffe03f */
[----:B------:R-:W-:Y:S01]  /*12eb0*/  ISETP.NE.AND P1, PT, R4, 0x8, PT ;  /* 0x000000080400780c */ /* 0x000fe20003f25270 */
[----:B------:R-:W-:-:S02]  /*12ec0*/  UIADD3.X UR5, URZ, UR23, URZ, UP0, !UPT ;  /* 0x000000173f057290 */ /* 0x000fc400087fe43f */
[----:B------:R-:W-:Y:S01]  /*12ed0*/  UIADD3 UR15, UR8, 0x18180, URZ ;  /* 0x00018180080f7890 */ /* 0x000fe2000fffe03f */
[----:B------:R-:W-:Y:S02]  /*12ee0*/  SEL R12, RZ, 0x1, P1 ;  /* 0x00000001ff0c7807 */ /* 0x000fe40000800000 */
[----:B------:R-:W-:Y:S01]  /*12ef0*/  UMOV UR8, UR14 ;  /* 0x0000000e00087c82 */ /* 0x000fe20008000000 */
[----:B------:R-:W-:Y:S02]  /*12f00*/  SEL R4, R4, RZ, P1 ;  /* 0x000000ff04047207 */ /* 0x000fe40000800000 */
[----:B------:R-:W-:Y:S01]  /*12f10*/  LOP3.LUT R3, R3, R12, RZ, 0x3c, !PT ;  /* 0x0000000c03037212 */ /* 0x000fe200078e3cff */
[----:B------:R0:W-:Y:S02]  /*12f20*/  UTMALDG.3D [UR8], [UR4], desc[UR6] ;  /* 0x00000608040075b4 */ /* 0x0001e40008011000 */
[----:B0-----:R-:W-:Y:S01]  /*12f30*/  UMOV UR8, UR15 ;  /* 0x0000000f00087c82 */ /* 0x001fe20008000000 */
[----:B------:R-:W-:-:S02]  /*12f40*/  UMOV UR11, UR19 ;  /* 0x00000013000b7c82 */ /* 0x000fc40008000000 */
[----:B------:R0:W-:Y:S02]  /*12f50*/  UTMALDG.3D [UR8], [UR24], desc[UR6] ;  /* 0x00000608180075b4 */ /* 0x0001e40008011000 */
[----:B0-----:R-:W-:Y:S05]  /*12f60*/  @P3 BRA `(.L_x_488) ;  /* 0xfffffffc00483947 */ /* 0x001fea000383ffff */
.L_x_484:
[----:B------:R-:W-:Y:S05]  /*12f70*/  BSYNC B1 ;  /* 0x0000000000017941 */ /* 0x000fea0003800000 */
.L_x_483:
[----:B------:R-:W2:Y:S01]  /*12f80*/  LDL.LU R18, [R1+0x88] ;  /* 0x0000880001127983 */ /* 0x000ea20000300800 */
[----:B------:R-:W-:Y:S01]  /*12f90*/  LOP3.LUT P3, RZ, R10, 0xff, RZ, 0xc0, !PT ;  /* 0x000000ff0aff7812 */ /* 0x000fe2000786c0ff */
[C---:B------:R-:W-:Y:S01]  /*12fa0*/  IMAD.IADD R0, R11.reuse, 0x1, R0 ;  /* 0x000000010b007824 */ /* 0x040fe200078e0200 */
[----:B------:R-:W-:Y:S01]  /*12fb0*/  ULDC.64 UR4, c[0x0][0x650] ;  /* 0x0001940000047ab9 */ /* 0x000fe20000000a00 */
[----:B------:R-:W3:Y:S01]  /*12fc0*/  LDL.LU R17, [R1+0x8c] ;  /* 0x00008c0001117983 */ /* 0x000ee20000300800 */
[----:B------:R-:W-:Y:S01]  /*12fd0*/  BSSY B1, `(.L_x_489) ;  /* 0x0000071000017945 */ /* 0x000fe20003800000 */
[----:B------:R-:W-:Y:S01]  /*12fe0*/  IMAD.MOV.U32 R7, RZ, RZ, -0x1 ;  /* 0xffffffffff077424 */ /* 0x000fe200078e00ff */
[----:B------:R-:W-:Y:S01]  /*12ff0*/  ISETP.GT.U32.AND P1, PT, R0, 0x7, PT ;  /* 0x000000070000780c */ /* 0x000fe20003f24070 */
[----:B------:R-:W-:Y:S01]  /*13000*/  IMAD.MOV.U32 R12, RZ, RZ, -0x1 ;  /* 0xffffffffff0c7424 */ /* 0x000fe200078e00ff */
[----:B------:R-:W-:Y:S01]  /*13010*/  SHF.R.U32.HI R2, RZ, 0x3, R0 ;  /* 0x00000003ff027819 */ /* 0x000fe20000011600 */
[----:B------:R-:W-:Y:S01]  /*13020*/  IMAD.MOV.U32 R6, RZ, RZ, -0x1 ;  /* 0xffffffffff067424 */ /* 0x000fe200078e00ff */
[----:B------:R-:W-:-:S02]  /*13030*/  ISETP.LT.U32.AND P1, PT, R11, 0x8, P1 ;  /* 0x000000080b00780c */ /* 0x000fc40000f21070 */
[----:B------:R-:W-:Y:S01]  /*13040*/  LOP3.LUT R2, R2, 0x1, RZ, 0xc0, !PT ;  /* 0x0000000102027812 */ /* 0x000fe200078ec0ff */
[----:B------:R-:W0:Y:S01]  /*13050*/  @P3 S2R R4, SR_CgaCtaId ;  /* 0x0000000000043919 */ /* 0x000e220000008800 */
[----:B------:R-:W-:Y:S02]  /*13060*/  @P3 MOV R3, 0x400 ;  /* 0x0000040000033802 */ /* 0x000fe40000000f00 */
[----:B------:R-:W-:Y:S02]  /*13070*/  LOP3.LUT R0, R0, 0x7, RZ, 0xc0, !PT ;  /* 0x0000000700007812 */ /* 0x000fe400078ec0ff */
[----:B------:R-:W-:Y:S02]  /*13080*/  PRMT R10, RZ, 0x7610, R10 ;  /* 0x00007610ff0a7816 */ /* 0x000fe4000000000a */
[----:B0-----:R-:W-:-:S04]  /*13090*/  @P3 LEA R3, R4, R3, 0x18 ;  /* 0x0000000304033211 */ /* 0x001fc800078ec0ff */
[----:B------:R0:W-:Y:S01]  /*130a0*/  @P3 SYNCS.ARRIVE.TRANS64.A1T0 RZ, [R3+URZ+0x98], RZ ;  /* 0x000098ff03ff39a7 */ /* 0x0001e2000810003f */
[----:B------:R-:W-:-:S04]  /*130b0*/  ISETP.NE.U32.AND P3, PT, R2, 0x1, PT ;  /* 0x000000010200780c */ /* 0x000fc80003f65070 */
[----:B------:R-:W-:Y:S02]  /*130c0*/  ISETP.GT.U32.AND P3, PT, R11, 0x7, !P3 ;  /* 0x000000070b00780c */ /* 0x000fe40005f64070 */
[----:B0-----:R-:W-:Y:S02]  /*130d0*/  SEL R3, RZ, 0x1, !P1 ;  /* 0x00000001ff037807 */ /* 0x001fe40004800000 */
[----:B------:R-:W-:-:S04]  /*130e0*/  SEL R2, RZ, 0x1, !P3 ;  /* 0x00000001ff027807 */ /* 0x000fc80005800000 */
[----:B------:R-:W-:Y:S02]  /*130f0*/  LOP3.LUT R8, R2, R8, R3, 0x96, !PT ;  /* 0x0000000802087212 */ /* 0x000fe400078e9603 */
[----:B------:R-:W-:Y:S02]  /*13100*/  PRMT R2, RZ, 0x7610, R2 ;  /* 0x00007610ff027816 */ /* 0x000fe40000000002 */
[----:B---3--:R-:W-:-:S04]  /*13110*/  IADD3 R17, P4, R17, UR20, RZ ;  /* 0x0000001411117c10 */ /* 0x008fc8000ff9e0ff */
[----:B--2---:R-:W-:Y:S01]  /*13120*/  IADD3.X R18, R18, UR13, RZ, P4, !PT ;  /* 0x0000000d12127c10 */ /* 0x004fe2000a7fe4ff */
[----:B------:R0:W-:Y:S01]  /*13130*/  STL [R1+0x8c], R17 ;  /* 0x00008c1101007387 */ /* 0x0001e20000100800 */
[----:B------:R-:W-:-:S03]  /*13140*/  ISETP.GE.U32.AND P4, PT, R17, UR4, PT ;  /* 0x0000000411007c0c */ /* 0x000fc6000bf86070 */
[----:B------:R0:W-:Y:S01]  /*13150*/  STL [R1+0x88], R18 ;  /* 0x0000881201007387 */ /* 0x0001e20000100800 */
[----:B------:R-:W-:-:S13]  /*13160*/  ISETP.GE.U32.AND.EX P1, PT, R18, UR5, PT, P4 ;  /* 0x0000000512007c0c */ /* 0x000fda000bf26140 */
[----:B0-----:R-:W-:Y:S05]  /*13170*/  @P1 BRA `(.L_x_490) ;  /* 0x0000000400581947 */ /* 0x001fea0003800000 */
[----:B------:R-:W-:Y:S01]  /*13180*/  ULDC.64 UR4, c[0x0][0x628] ;  /* 0x00018a0000047ab9 */ /* 0x000fe20000000a00 */
[----:B------:R-:W0:Y:S01]  /*13190*/  S2R R14, SR_CTAID.X ;  /* 0x00000000000e7919 */ /* 0x000e220000002500 */
[----:B------:R-:W-:Y:S01]  /*131a0*/  ISETP.NE.U32.AND P1, PT, RZ, UR4, PT ;  /* 0x00000004ff007c0c */ /* 0x000fe2000bf25070 */
[----:B------:R-:W-:Y:S01]  /*131b0*/  ULDC UR7, c[0x0][0x630] ;  /* 0x00018c0000077ab9 */ /* 0x000fe20000000800 */
[----:B------:R-:W-:Y:S01]  /*131c0*/  IMAD.MOV.U32 R2, RZ, RZ, R17 ;  /* 0x000000ffff027224 */ /* 0x000fe200078e0011 */
[----:B------:R-:W1:Y:S01]  /*131d0*/  S2R R12, SR_CTAID.Y ;  /* 0x00000000000c7919 */ /* 0x000e620000002600 */
[----:B------:R-:W-:Y:S01]  /*131e0*/  ISETP.NE.AND.EX P1, PT, RZ, UR5, PT, P1 ;  /* 0x00000005ff007c0c */ /* 0x000fe2000bf25310 */
[----:B------:R-:W-:-:S12]  /*131f0*/  IMAD.MOV.U32 R3, RZ, RZ, R18 ;  /* 0x000000ffff037224 */ /* 0x000fd800078e0012 */
[----:B------:R-:W-:Y:S05]  /*13200*/  @!P1 BRA `(.L_x_491) ;  /* 0x0000000000289947 */ /* 0x000fea0003800000 */
[----:B------:R-:W-:Y:S02]  /*13210*/  ULDC UR6, c[0x0][0x634] ;  /* 0x00018d0000067ab9 */ /* 0x000fe40000000800 */
[----:B------:R-:W-:-:S05]  /*13220*/  IADD3 R7, P1, R17, UR6, RZ ;  /* 0x0000000611077c10 */ /* 0x000fca000ff3e0ff */
[----:B------:R-:W-:-:S04]  /*13230*/  IMAD.X R15, RZ, RZ, R18, P1 ;  /* 0x000000ffff0f7224 */ /* 0x000fc800008e0612 */
[----:B------:R-:W-:-:S04]  /*13240*/  IMAD.WIDE.U32 R4, R15, UR4, RZ ;  /* 0x000000040f047c25 */ /* 0x000fc8000f8e00ff */
[----:B------:R-:W-:-:S04]  /*13250*/  IMAD.WIDE.U32 R4, P1, R7, UR5, R4 ;  /* 0x0000000507047c25 */ /* 0x000fc8000f820004 */
[----:B------:R-:W-:-:S04]  /*13260*/  IMAD.WIDE.U32 R6, R7, UR4, RZ ;  /* 0x0000000407067c25 */ /* 0x000fc8000f8e00ff */
[----:B------:R-:W-:Y:S01]  /*13270*/  IMAD.X R3, RZ, RZ, RZ, P1 ;  /* 0x000000ffff037224 */ /* 0x000fe200008e06ff */
[----:B------:R-:W-:Y:S01]  /*13280*/  IADD3 RZ, P1, R7, R4, RZ ;  /* 0x0000000407ff7210 */ /* 0x000fe20007f3e0ff */
[----:B------:R-:W-:-:S04]  /*13290*/  IMAD.MOV.U32 R2, RZ, RZ, R5 ;  /* 0x000000ffff027224 */ /* 0x000fc800078e0005 */
[----:B------:R-:W-:-:S08]  /*132a0*/  IMAD.WIDE.U32.X R2, R15, UR5, R2, P1 ;  /* 0x000000050f027c25 */ /* 0x000fd000088e0402 */
.L_x_491:
[--C-:B------:R-:W-:Y:S01]  /*132b0*/  SHF.R.U64 R6, R2, UR7, R3.reuse ;  /* 0x0000000702067c19 */ /* 0x100fe20008001203 */
[----:B------:R-:W-:Y:S01]  /*132c0*/  ULDC.64 UR4, c[0x0][0x620] ;  /* 0x0001880000047ab9 */ /* 0x000fe20000000a00 */
[----:B------:R-:W-:Y:S01]  /*132d0*/  SHF.R.U32.HI R2, RZ, UR7, R3 ;  /* 0x00000007ff027c19 */ /* 0x000fe20008011603 */
[----:B------:R-:W-:Y:S01]  /*132e0*/  IMAD.MOV.U32 R3, RZ, RZ, R18 ;  /* 0x000000ffff037224 */ /* 0x000fe200078e0012 */
[----:B------:R-:W-:Y:S01]  /*132f0*/  IADD3 R5, P1, RZ, -R6, RZ ;  /* 0x80000006ff057210 */ /* 0x000fe20007f3e0ff */
[----:B------:R-:W2:Y:S01]  /*13300*/  LDC R21, c[0x0][0x144] ;  /* 0x00005100ff157b82 */ /* 0x000ea20000000800 */
[----:B0-----:R-:W-:Y:S01]  /*13310*/  I2FP.F32.U32 R7, R14 ;  /* 0x0000000e00077245 */ /* 0x001fe20000201000 */
[----:B------:R-:W-:Y:S01]  /*13320*/  ULDC.64 UR8, c[0x0][0x640] ;  /* 0x0001900000087ab9 */ /* 0x000fe20000000a00 */
[----:B------:R-:W-:Y:S01]  /*13330*/  ULDC UR6, c[0x0][0x608] ;  /* 0x0001820000067ab9 */ /* 0x000fe20000000800 */
[----:B------:R-:W-:Y:S01]  /*13340*/  IMAD.X R2, RZ, RZ, ~R2, P1 ;  /* 0x000000ffff027224 */ /* 0x000fe200008e0e02 */
[----:B------:R-:W-:-:S03]  /*13350*/  ISETP.NE.U32.AND P1, PT, RZ, UR8, PT ;  /* 0x00000008ff007c0c */ /* 0x000fc6000bf25070 */
[----:B------:R-:W-:Y:S01]  /*13360*/  IMAD R4, R2, UR4, RZ ;  /* 0x0000000402047c24 */ /* 0x000fe2000f8e02ff */
[----:B------:R-:W-:Y:S01]  /*13370*/  ISETP.NE.AND.EX P1, PT, RZ, UR9, PT, P1 ;  /* 0x00000009ff007c0c */ /* 0x000fe2000bf25310 */
[----:B------:R-:W-:Y:S02]  /*13380*/  IMAD.MOV.U32 R2, RZ, RZ, R17 ;  /* 0x000000ffff027224 */ /* 0x000fe400078e0011 */
[----:B------:R-:W0:Y:S02]  /*13390*/  LDC R17, c[0x0][0x148] ;  /* 0x00005200ff117b82 */ /* 0x000e240000000800 */
[----:B------:R-:W-:Y:S01]  /*133a0*/  IMAD.WIDE.U32 R2, R5, UR4, R2 ;  /* 0x0000000405027c25 */ /* 0x000fe2000f8e0002 */
[----:B------:R-:W-:-:S03]  /*133b0*/  ULDC UR4, c[0x0][0x150] ;  /* 0x0000540000047ab9 */ /* 0x000fc60000000800 */
[----:B------:R-:W-:Y:S02]  /*133c0*/  IMAD R5, R5, UR5, R4 ;  /* 0x0000000505057c24 */ /* 0x000fe4000f8e0204 */
[----:B------:R-:W-:Y:S01]  /*133d0*/  FMUL R4, R7, UR4 ;  /* 0x0000000407047c20 */ /* 0x000fe20008400000 */
[----:B------:R-:W-:Y:S01]  /*133e0*/  ULDC UR4, c[0x0][0x618] ;  /* 0x0001860000047ab9 */ /* 0x000fe20000000800 */
[----:B------:R-:W-:Y:S01]  /*133f0*/  ULDC UR5, c[0x0][0x154] ;  /* 0x0000550000057ab9 */ /* 0x000fe20000000800 */
[----:B------:R-:W-:-:S03]  /*13400*/  IMAD.IADD R3, R3, 0x1, R5 ;  /* 0x0000000103037824 */ /* 0x000fc600078e0205 */
[----:B------:R-:W3:Y:S02]  /*13410*/  F2I.U32.TRUNC.NTZ R4, R4 ;  /* 0x0000000400047305 */ /* 0x000ee4000020f000 */
[----:B------:R-:W-:Y:S02]  /*13420*/  SHF.R.U64 R7, R2, UR4, R3 ;  /* 0x0000000402077c19 */ /* 0x000fe40008001203 */
[----:B-1----:R-:W-:-:S05]  /*13430*/  I2FP.F32.U32 R2, R12 ;  /* 0x0000000c00027245 */ /* 0x002fca0000201000 */
[----:B------:R-:W-:Y:S01]  /*13440*/  FMUL R18, R2, UR5 ;  /* 0x0000000502127c20 */ /* 0x000fe20008400000 */
[----:B------:R-:W-:Y:S01]  /*13450*/  SHF.R.U32.HI R2, RZ, UR4, R3 ;  /* 0x00000004ff027c19 */ /* 0x000fe20008011603 */
[----:B------:R-:W-:-:S03]  /*13460*/  ULDC UR4, c[0x0][0x658] ;  /* 0x0001960000047ab9 */ /* 0x000fc60000000800 */
[--C-:B------:R-:W-:Y:S01]  /*13470*/  SHF.R.U64 R16, R7, UR6, R2.reuse ;  /* 0x0000000607107c19 */ /* 0x100fe20008001202 */
[----:B------:R-:W1:Y:S01]  /*13480*/  F2I.U32.TRUNC.NTZ R18, R18 ;  /* 0x0000001200127305 */ /* 0x000e62000020f000 */
[----:B------:R-:W-:Y:S01]  /*13490*/  SHF.R.U32.HI R3, RZ, UR6, R2 ;  /* 0x00000006ff037c19 */ /* 0x000fe20008011602 */
[----:B---3--:R-:W-:-:S03]  /*134a0*/  IMAD.MOV R4, RZ, RZ, -R4 ;  /* 0x000000ffff047224 */ /* 0x008fc600078e0a04 */
[--C-:B------:R-:W-:Y:S01]  /*134b0*/  SHF.R.U64 R15, R16, UR4, R3.reuse ;  /* 0x00000004100f7c19 */ /* 0x100fe20008001203 */
[----:B--2---:R-:W-:Y:S01]  /*134c0*/  IMAD R14, R21, R4, R14 ;  /* 0x00000004150e7224 */ /* 0x004fe200078e020e */
[----:B------:R-:W-:-:S03]  /*134d0*/  SHF.R.U32.HI R19, RZ, UR4, R3 ;  /* 0x00000004ff137c19 */ /* 0x000fc60008011603 */
[----:B------:R-:W-:Y:S02]  /*134e0*/  IMAD.MOV.U32 R2, RZ, RZ, R15 ;  /* 0x000000ffff027224 */ /* 0x000fe400078e000f */
[----:B------:R-:W-:Y:S01]  /*134f0*/  IMAD.MOV.U32 R3, RZ, RZ, R19 ;  /* 0x000000ffff037224 */ /* 0x000fe200078e0013 */
[----:B------:R-:W-:Y:S06]  /*13500*/  @!P1 BRA `(.L_x_492) ;  /* 0x0000000000289947 */ /* 0x000fec0003800000 */
[----:B------:R-:W-:Y:S02]  /*13510*/  ULDC UR4, c[0x0][0x64c] ;  /* 0x0001930000047ab9 */ /* 0x000fe40000000800 */
[----:B------:R-:W-:-:S05]  /*13520*/  IADD3 R3, P1, R15, UR4, RZ ;  /* 0x000000040f037c10 */ /* 0x000fca000ff3e0ff */
[----:B------:R-:W-:-:S04]  /*13530*/  IMAD.X R19, RZ, RZ, R19, P1 ;  /* 0x000000ffff137224 */ /* 0x000fc800008e0613 */
[----:B------:R-:W-:-:S04]  /*13540*/  IMAD.WIDE.U32 R4, R19, UR8, RZ ;  /* 0x0000000813047c25 */ /* 0x000fc8000f8e00ff */
[----:B------:R-:W-:-:S04]  /*13550*/  IMAD.WIDE.U32 R4, P1, R3, UR9, R4 ;  /* 0x0000000903047c25 */ /* 0x000fc8000f820004 */
[----:B------:R-:W-:-:S04]  /*13560*/  IMAD.WIDE.U32 R2, R3, UR8, RZ ;  /* 0x0000000803027c25 */ /* 0x000fc8000f8e00ff */
[----:B------:R-:W-:Y:S01]  /*13570*/  IMAD.MOV.U32 R2, RZ, RZ, R5 ;  /* 0x000000ffff027224 */ /* 0x000fe200078e0005 */
[----:B------:R-:W-:Y:S01]  /*13580*/  IADD3 RZ, P3, R3, R4, RZ ;  /* 0x0000000403ff7210 */ /* 0x000fe20007f7e0ff */
[----:B------:R-:W-:-:S04]  /*13590*/  IMAD.X R3, RZ, RZ, RZ, P1 ;  /* 0x000000ffff037224 */ /* 0x000fc800008e06ff */
[----:B------:R-:W-:-:S08]  /*135a0*/  IMAD.WIDE.U32.X R2, R19, UR9, R2, P3 ;  /* 0x0000000913027c25 */ /* 0x000fd000098e0402 */
.L_x_492:
[----:B------:R-:W2:Y:S01]  /*135b0*/  LDC R4, c[0x0][0x65c] ;  /* 0x00019700ff047b82 */ /* 0x000ea20000000800 */
[----:B------:R-:W-:Y:S01]  /*135c0*/  ULDC UR4, c[0x0][0x648] ;  /* 0x0001920000047ab9 */ /* 0x000fe20000000800 */
[----:B------:R-:W-:Y:S01]  /*135d0*/  LOP3.LUT R16, R16, UR17, RZ, 0xc0, !PT ;  /* 0x0000001110107c12 */ /* 0x000fe2000f8ec0ff */
[----:B-1----:R-:W-:Y:S01]  /*135e0*/  IMAD.MOV R18, RZ, RZ, -R18 ;  /* 0x000000ffff127224 */ /* 0x002fe200078e0a12 */
[----:B------:R-:W-:Y:S01]  /*135f0*/  SHF.R.U64 R3, R2, UR4, R3 ;  /* 0x0000000402037c19 */ /* 0x000fe20008001203 */
[----:B------:R-:W-:Y:S01]  /*13600*/  ULDC UR4, c[0x0][0x638] ;  /* 0x00018e0000047ab9 */ /* 0x000fe20000000800 */
[----:B------:R-:W-:-:S03]  /*13610*/  ULDC UR5, c[0x0][0x610] ;  /* 0x0001840000057ab9 */ /* 0x000fc60000000800 */
[----:B------:R-:W-:Y:S02]  /*13620*/  IMAD.MOV R2, RZ, RZ, -R3 ;  /* 0x000000ffff027224 */ /* 0x000fe400078e0a03 */
[----:B------:R-:W-:Y:S02]  /*13630*/  IMAD R3, R3, UR18, R16 ;  /* 0x0000001203037c24 */ /* 0x000fe4000f8e0210 */
[----:B------:R-:W-:Y:S01]  /*13640*/  IMAD R15, R2, UR4, R15 ;  /* 0x00000004020f7c24 */ /* 0x000fe2000f8e020f */
[----:B------:R-:W-:Y:S01]  /*13650*/  ULDC UR4, c[0x0][0x600] ;  /* 0x0001800000047ab9 */ /* 0x000fe20000000800 */
[----:B------:R-:W-:Y:S01]  /*13660*/  IMAD.MOV.U32 R2, RZ, RZ, 0x1 ;  /* 0x00000001ff027424 */ /* 0x000fe200078e00ff */
[----:B--2---:R-:W-:Y:S02]  /*13670*/  ISETP.NE.AND P1, PT, R4, 0x1, PT ;  /* 0x000000010400780c */ /* 0x004fe40003f25270 */
[----:B------:R-:W-:-:S05]  /*13680*/  LOP3.LUT R4, R7, UR16, RZ, 0xc0, !PT ;  /* 0x0000001007047c12 */ /* 0x000fca000f8ec0ff */
[----:B------:R-:W-:-:S06]  /*13690*/  IMAD R15, R15, UR4, R4 ;  /* 0x000000040f0f7c24 */ /* 0x000fcc000f8e0204 */
[----:B0-----:R-:W-:-:S04]  /*136a0*/  @P1 IMAD R14, R17, R18, R12 ;  /* 0x00000012110e1224 */ /* 0x001fc800078e020c */
[----:B------:R-:W-:-:S05]  /*136b0*/  IMAD R14, R3, UR5, R14 ;  /* 0x00000005030e7c24 */ /* 0x000fca000f8e020e */
[----:B------:R-:W-:Y:S02]  /*136c0*/  SEL R12, R15, R14, !P1 ;  /* 0x0000000e0f0c7207 */ /* 0x000fe40004800000 */
[----:B------:R-:W-:-:S07]  /*136d0*/  SEL R7, R14, R15, !P1 ;  /* 0x0000000f0e077207 */ /* 0x000fce0004800000 */
.L_x_490:
[----:B------:R-:W-:Y:S05]  /*136e0*/  BSYNC B1 ;  /* 0x0000000000017941 */ /* 0x000fea0003800000 */
.L_x_489:
[----:B------:R-:W-:-:S13]  /*136f0*/  LOP3.LUT P1, RZ, R2, 0xff, RZ, 0xc0, !PT ;  /* 0x000000ff02ff7812 */ /* 0x000fda000782c0ff */
[----:B------:R-:W-:Y:S05]  /*13700*/  @P1 BRA `(.L_x_493) ;  /* 0xfffffff4002c1947 */ /* 0x000fea000383ffff */
[----:B------:R-:W-:Y:S05]  /*13710*/  BSYNC B0 ;  /* 0x0000000000007941 */ /* 0x000fea0003800000 */
.L_x_481:
[----:B------:R-:W-:-:S03]  /*13720*/  UMOV UR4, 0xffffffff ;  /* 0xffffffff00047882 */ /* 0x000fc60000000000 */
[----:B------:R-:W-:Y:S05]  /*13730*/  BRA.DIV UR4, `(.L_x_494) ;  /* 0x0000000604ac7947 */ /* 0x000fea000b800000 */
[----:B------:R-:W-:-:S13]  /*13740*/  ELECT P6, URZ, PT ;  /* 0x00000000003f782f */ /* 0x000fda00038c0000 */
.L_x_512:
[----:B------:R-:W-:Y:S04]  /*13750*/  BSSY B0, `(.L_x_495) ;  /* 0x0000050000007945 */ /* 0x000fe80003800000 */
[----:B------:R-:W-:Y:S05]  /*13760*/  @!P6 BRA `(.L_x_496) ;  /* 0x000000040038e947 */ /* 0x000fea0003800000 */
[----:B------:R-:W2:Y:S02]  /*13770*/  LDL.LU R2, [R1+0x80] ;  /* 0x0000800001027983 */ /* 0x000ea40000300800 */
[----:B--2---:R-:W-:-:S04]  /*13780*/  LOP3.LUT R2, R2, 0x2, RZ, 0xfc, !PT ;  /* 0x0000000202027812 */ /* 0x004fc800078efcff */
[----:B------:R-:W-:-:S13]  /*13790*/  ISETP.NE.AND P0, PT, R2, 0x3, PT ;  /* 0x000000030200780c */ /* 0x000fda0003f05270 */
[----:B------:R-:W-:Y:S05]  /*137a0*/  @!P0 BRA `(.L_x_497) ;  /* 0x0000000000048947 */ /* 0x000fea0003800000 */
[----:B------:R-:W-:Y:S01]  /*137b0*/  BPT.TRAP 0x1 ;  /* 0x000000040000795c */ /* 0x000fe20000300000 */
.L_x_497:
[----:B------:R-:W0:Y:S01]  /*137c0*/  S2R R3, SR_CgaCtaId ;  /* 0x0000000000037919 */ /* 0x000e220000008800 */
[----:B------:R-:W-:-:S04]  /*137d0*/  MOV R2, 0x400 ;  /* 0x0000040000027802 */ /* 0x000fc80000000f00 */
[----:B0-----:R-:W-:Y:S02]  /*137e0*/  LEA R3, R3, R2, 0x18 ;  /* 0x0000000203037211 */ /* 0x001fe400078ec0ff */
[----:B------:R-:W-:-:S03]  /*137f0*/  SHF.L.U32 R2, R8, 0x1f, RZ ;  /* 0x0000001f08027819 */ /* 0x000fc600000006ff */
[----:B------:R-:W-:-:S04]  /*13800*/  VIADD R3, R3, 0x40 ;  /* 0x0000004003037836 */ /* 0x000fc80000000000 */
[C---:B------:R-:W-:Y:S02]  /*13810*/  IMAD R7, R0.reuse, 0x8, R3 ;  /* 0x0000000800077824 */ /* 0x040fe400078e0203 */
[----:B------:R-:W-:Y:S02]  /*13820*/  VIADD R0, R0, 0x1 ;  /* 0x0000000100007836 */ /* 0x000fe40000000000 */
[----:B------:R-:W0:Y:S03]  /*13830*/  SYNCS.PHASECHK.TRANS64.TRYWAIT P0, [R7+URZ], R2 ;  /* 0x00000002070075a7 */ /* 0x000e26000800017f */
[----:B------:R-:W-:-:S04]  /*13840*/  ISETP.NE.AND P1, PT, R0, 0x8, PT ;  /* 0x000000080000780c */ /* 0x000fc80003f25270 */
[----:B------:R-:W-:Y:S02]  /*13850*/  SEL R5, RZ, 0x1, P1 ;  /* 0x00000001ff057807 */ /* 0x000fe40000800000 */
[----:B------:R-:W-:Y:S02]  /*13860*/  SEL R0, R0, RZ, P1 ;  /* 0x000000ff00007207 */ /* 0x000fe40000800000 */
[----:B------:R-:W-:-:S03]  /*13870*/  LOP3.LUT R5, R8, R5, RZ, 0x3c, !PT ;  /* 0x0000000508057212 */ /* 0x000fc600078e3cff */
[----:B------:R-:W-:Y:S01]  /*13880*/  IMAD R9, R0, 0x8, R3 ;  /* 0x0000000800097824 */ /* 0x000fe200078e0203 */
[----:B------:R-:W-:Y:S01]  /*13890*/  SHF.L.U32 R4, R5, 0x1f, RZ ;  /* 0x0000001f05047819 */ /* 0x000fe200000006ff */
[----:B0-----:R-:W-:Y:S06]  /*138a0*/  @!P0 BRA `(.L_x_498) ;  /* 0x0000000400708947 */ /* 0x001fec0003800000 */
.L_x_513:
[----:B------:R-:W1:Y:S01]  /*138b0*/  SYNCS.PHASECHK.TRANS64.TRYWAIT P0, [R9+URZ], R4 ;  /* 0x00000004090075a7 */ /* 0x000e62000800017f */
[----:B------:R-:W-:-:S05]  /*138c0*/  VIADD R0, R0, 0x1 ;  /* 0x0000000100007836 */ /* 0x000fca0000000000 */
[----:B------:R-:W-:-:S04]  /*138d0*/  ISETP.NE.AND P1, PT, R0, 0x8, PT ;  /* 0x000000080000780c */ /* 0x000fc80003f25270 */
[----:B0-----:R-:W-:Y:S02]  /*138e0*/  SEL R2, RZ, 0x1, P1 ;  /* 0x00000001ff027807 */ /* 0x001fe40000800000 */
[----:B------:R-:W-:Y:S02]  /*138f0*/  SEL R0, R0, RZ, P1 ;  /* 0x000000ff00007207 */ /* 0x000fe40000800000 */
[----:B------:R-:W-:-:S03]  /*13900*/  LOP3.LUT R7, R5, R2, RZ, 0x3c, !PT ;  /* 0x0000000205077212 */ /* 0x000fc600078e3cff */
[----:B------:R-:W-:Y:S01]  /*13910*/  IMAD R6, R0, 0x8, R3 ;  /* 0x0000000800067824 */ /* 0x000fe200078e0203 */
[----:B------:R-:W-:Y:S01]  /*13920*/  SHF.L.U32 R5, R7, 0x1f, RZ ;  /* 0x0000001f07057819 */ /* 0x000fe200000006ff */
[----:B-1----:R-:W-:Y:S06]  /*13930*/  @!P0 BRA `(.L_x_499) ;  /* 0x0000000400608947 */ /* 0x002fec0003800000 */
.L_x_514:
[----:B------:R-:W1:Y:S01]  /*13940*/  SYNCS.PHASECHK.TRANS64.TRYWAIT P0, [R6+URZ], R5 ;  /* 0x00000005060075a7 */ /* 0x000e62000800017f */
[----:B------:R-:W-:-:S05]  /*13950*/  VIADD R0, R0, 0x1 ;  /* 0x0000000100007836 */ /* 0x000fca0000000000 */
[----:B------:R-:W-:-:S04]  /*13960*/  ISETP.NE.AND P1, PT, R0, 0x8, PT ;  /* 0x000000080000780c */ /* 0x000fc80003f25270 */
[----:B------:R-:W-:Y:S02]  /*13970*/  SEL R2, RZ, 0x1, P1 ;  /* 0x00000001ff027807 */ /* 0x000fe40000800000 */
[----:B------:R-:W-:Y:S02]  /*13980*/  SEL R0, R0, RZ, P1 ;  /* 0x000000ff00007207 */ /* 0x000fe40000800000 */
[----:B------:R-:W-:-:S03]  /*13990*/  LOP3.LUT R7, R7, R2, RZ, 0x3c, !PT ;  /* 0x0000000207077212 */ /* 0x000fc600078e3cff */
[----:B0-----:R-:W-:Y:S01]  /*139a0*/  IMAD R9, R0, 0x8, R3 ;  /* 0x0000000800097824 */ /* 0x001fe200078e0203 */
[----:B------:R-:W-:Y:S01]  /*139b0*/  SHF.L.U32 R4, R7, 0x1f, RZ ;  /* 0x0000001f07047819 */ /* 0x000fe200000006ff */
[----:B-1----:R-:W-:Y:S06]  /*139c0*/  @!P0 BRA `(.L_x_500) ;  /* 0x0000000400508947 */ /* 0x002fec0003800000 */
.L_x_515:
        /* <DEDUP_REMOVED lines=9> */
.L_x_516:
        /* <DEDUP_REMOVED lines=9> */
.L_x_517:
        /* <DEDUP_REMOVED lines=9> */
.L_x_518:
[----:B------:R-:W1:Y:S01]  /*13b80*/  SYNCS.PHASECHK.TRANS64.TRYWAIT P0, [R6+URZ], R5 ;  /* 0x00000005060075a7 */ /* 0x000e62000800017f */
[----:B------:R-:W-:-:S05]  /*13b90*/  VIADD R0, R0, 0x1 ;  /* 0x0000000100007836 */ /* 0x000fca0000000000 */
[----:B------:R-:W-:-:S04]  /*13ba0*/  ISETP.NE.AND P1, PT, R0, 0x8, PT ;  /* 0x000000080000780c */ /* 0x000fc80003f25270 */
[----:B------:R-:W-:Y:S02]  /*13bb0*/  SEL R2, RZ, 0x1, P1 ;  /* 0x00000001ff027807 */ /* 0x000fe40000800000 */
[----:B------:R-:W-:Y:S02]  /*13bc0*/  SEL R0, R0, RZ, P1 ;  /* 0x000000ff00007207 */ /* 0x000fe40000800000 */
[----:B------:R-:W-:Y:S01]  /*13bd0*/  LOP3.LUT R2, R7, R2, RZ, 0x3c, !PT ;  /* 0x0000000207027212 */ /* 0x000fe200078e3cff */
[----:B-1----:R-:W-:Y:S06]  /*13be0*/  @!P0 BRA `(.L_x_504) ;  /* 0x0000000400188947 */ /* 0x002fec0003800000 */
.L_x_519:
[----:B------:R-:W-:Y:S01]  /*13bf0*/  IMAD R3, R0, 0x8, R3 ;  /* 0x0000000800037824 */ /* 0x000fe200078e0203 */
[----:B------:R-:W-:-:S07]  /*13c00*/  SHF.L.U32 R0, R2, 0x1f, RZ ;  /* 0x0000001f02007819 */ /* 0x000fce00000006ff */
.L_x_505:
[----:B--2---:R2:W3:Y:S02]  /*13c10*/  SYNCS.PHASECHK.TRANS64.TRYWAIT P0, [R3+URZ], R0 ;  /* 0x00000000030075a7 */ /* 0x0044e4000800017f */
[----:B---3--:R-:W-:Y:S05]  /*13c20*/  @!P0 NANOSLEEP.SYNCS 0x989680 ;  /* 0x009896800000895d */ /* 0x008fea0003900000 */
[----:B------:R-:W3:Y:S02]  /*13c30*/  @!P0 SYNCS.PHASECHK.TRANS64 P0, [R3+URZ], R0 ;  /* 0x00000000030085a7 */ /* 0x000ee4000800007f */
[----:B---3--:R-:W-:Y:S05]  /*13c40*/  @!P0 BRA `(.L_x_505) ;  /* 0xfffffffc00f08947 */ /* 0x008fea000383ffff */
.L_x_496:
[----:B------:R-:W-:Y:S05]  /*13c50*/  BSYNC B0 ;  /* 0x0000000000007941 */ /* 0x000fea0003800000 */
.L_x_495:
[----:B------:R-:W-:Y:S05]  /*13c60*/  EXIT ;  /* 0x000000000000794d */ /* 0x000fea0003800000 */
.L_x_18:
[----:B-1----:R1:W4:Y:S02]  /*13c70*/  SYNCS.PHASECHK.TRANS64.TRYWAIT P1, [R3+URZ], R0 ;  /* 0x00000000030075a7 */ /* 0x002324000802017f */
[----:B----4-:R-:W-:Y:S05]  /*13c80*/  @!P1 NANOSLEEP.SYNCS 0x989680 ;  /* 0x009896800000995d */ /* 0x010fea0003900000 */
[----:B------:R-:W4:Y:S02]  /*13c90*/  @!P1 SYNCS.PHASECHK.TRANS64 P1, [R3+URZ], R0 ;  /* 0x00000000030095a7 */ /* 0x000f24000802007f */
[----:B----4-:R-:W-:Y:S05]  /*13ca0*/  @!P1 BRA `(.L_x_18) ;  /* 0xfffffffc00f09947 */ /* 0x010fea000383ffff */
[----:B------:R-:W-:Y:S05]  /*13cb0*/  BRA `(.L_x_17) ;  /* 0xfffffed400b47947 */ /* 0x000fea000383ffff */
.L_x_23:
[----:B--2---:R-:W-:-:S04]  /*13cc0*/  IMAD.U32 R6, RZ, RZ, UR8 ;  /* 0x00000008ff067e24 */ /* 0x004fc8000f8e00ff */
[----:B------:R2:W3:Y:S03]  /*13cd0*/  SYNCS.PHASECHK.TRANS64.TRYWAIT P1, [R6+URZ], R0 ;  /* 0x00000000060075a7 */ /* 0x0004e6000802017f */
[----:B---3--:R-:W-:Y:S05]  /*13ce0*/  @!P1 NANOSLEEP.SYNCS 0x989680 ;  /* 0x009896800000995d */ /* 0x008fea0003900000 */
[----:B------:R-:W3:Y:S02]  /*13cf0*/  @!P1 SYNCS.PHASECHK.TRANS64 P1, [R6+URZ], R0 ;  /* 0x00000000060095a7 */ /* 0x000ee4000802007f */
[----:B---3--:R-:W-:Y:S05]  /*13d00*/  @!P1 BRA `(.L_x_23) ;  /* 0xfffffffc00ec9947 */ /* 0x008fea000383ffff */
[----:B------:R-:W-:Y:S05]  /*13d10*/  BRA `(.L_x_22) ;  /* 0xfffffee800707947 */ /* 0x000fea000383ffff */
.L_x_482:
[----:B------:R-:W-:Y:S01]  /*13d20*/  BSSY B1, `(.L_x_506) ;  /* 0x0000006000017945 */ /* 0x000fe20003800000 */
[----:B------:R-:W-:-:S07]  /*13d30*/  IMAD.MOV.U32 R15, RZ, RZ, -0x1 ;  /* 0xffffffffff0f7424 */ /* 0x000fce00078e00ff */
[----:B------:R-:W-:Y:S05]  /*13d40*/  WARPSYNC.COLLECTIVE R15, `(.L_x_507) ;  /* 0x000000000f0c7348 */ /* 0x000fea0003c00000 */
[----:B------:R-:W-:Y:S02]  /*13d50*/  ELECT P6, UR62, PT ;  /* 0x00000000003e782f */ /* 0x000fe400038c0000 */
[----:B------:R-:W-:Y:S01]  /*13d60*/  MOV R14, UR62 ;  /* 0x0000003e000e7c02 */ /* 0x000fe20008000f00 */
[----:B------:R-:W-:Y:S10]  /*13d70*/  ENDCOLLECTIVE ;  /* 0x000000000000791b */ /* 0x000ff40003800000 */
.L_x_507:
[----:B------:R-:W-:Y:S05]  /*13d80*/  BSYNC B1 ;  /* 0x0000000000017941 */ /* 0x000fea0003800000 */
.L_x_506:
[----:B------:R-:W-:Y:S05]  /*13d90*/  BRA `(.L_x_508) ;  /* 0xffffffec00947947 */ /* 0x000fea000383ffff */
.L_x_485:
[----:B0-----:R0:W1:Y:S02]  /*13da0*/  SYNCS.PHASECHK.TRANS64.TRYWAIT P1, [R12+URZ+0x40], R5 ;  /* 0x000040050c0075a7 */ /* 0x001064000802017f */
[----:B-1----:R-:W-:Y:S05]  /*13db0*/  @!P1 NANOSLEEP.SYNCS 0x989680 ;  /* 0x009896800000995d */ /* 0x002fea0003900000 */
[----:B------:R-:W1:Y:S02]  /*13dc0*/  @!P1 SYNCS.PHASECHK.TRANS64 P1, [R12+URZ+0x40], R5 ;  /* 0x000040050c0095a7 */ /* 0x000e64000802007f */
[----:B-1----:R-:W-:Y:S05]  /*13dd0*/  @!P1 BRA `(.L_x_485) ;  /* 0xfffffffc00f09947 */ /* 0x002fea000383ffff */
[----:B------:R-:W-:Y:S05]  /*13de0*/  BRA `(.L_x_509) ;  /* 0xffffffec00c87947 */ /* 0x000fea000383ffff */
.L_x_494:
[----:B------:R-:W-:Y:S01]  /*13df0*/  BSSY B0, `(.L_x_510) ;  /* 0x0000006000007945 */ /* 0x000fe20003800000 */
[----:B------:R-:W-:-:S07]  /*13e00*/  IMAD.MOV.U32 R15, RZ, RZ, -0x1 ;  /* 0xffffffffff0f7424 */ /* 0x000fce00078e00ff */
[----:B------:R-:W-:Y:S05]  /*13e10*/  WARPSYNC.COLLECTIVE R15, `(.L_x_511) ;  /* 0x000000000f0c7348 */ /* 0x000fea0003c00000 */
[----:B------:R-:W-:Y:S02]  /*13e20*/  ELECT P6, UR62, PT ;  /* 0x00000000003e782f */ /* 0x000fe400038c0000 */
[----:B------:R-:W-:Y:S01]  /*13e30*/  MOV R14, UR62 ;  /* 0x0000003e000e7c02 */ /* 0x000fe20008000f00 */
[----:B------:R-:W-:Y:S10]  /*13e40*/  ENDCOLLECTIVE ;  /* 0x000000000000791b */ /* 0x000ff40003800000 */
.L_x_511:
[----:B------:R-:W-:Y:S05]  /*13e50*/  BSYNC B0 ;  /* 0x0000000000007941 */ /* 0x000fea0003800000 */
.L_x_510:
[----:B------:R-:W-:Y:S05]  /*13e60*/  BRA `(.L_x_512) ;  /* 0xfffffff800387947 */ /* 0x000fea000383ffff */
.L_x_498:
[----:B0-----:R0:W1:Y:S02]  /*13e70*/  SYNCS.PHASECHK.TRANS64.TRYWAIT P0, [R7+URZ], R2 ;  /* 0x00000002070075a7 */ /* 0x001064000800017f */
[----:B-1----:R-:W-:Y:S05]  /*13e80*/  @!P0 NANOSLEEP.SYNCS 0x989680 ;  /* 0x009896800000895d */ /* 0x002fea0003900000 */
[----:B------:R-:W1:Y:S02]  /*13e90*/  @!P0 SYNCS.PHASECHK.TRANS64 P0, [R7+URZ], R2 ;  /* 0x00000002070085a7 */ /* 0x000e64000800007f */
[----:B-1----:R-:W-:Y:S05]  /*13ea0*/  @!P0 BRA `(.L_x_498) ;  /* 0xfffffffc00f08947 */ /* 0x002fea000383ffff */
[----:B------:R-:W-:Y:S05]  /*13eb0*/  BRA `(.L_x_513) ;  /* 0xfffffff8007c7947 */ /* 0x000fea000383ffff */
.L_x_499:
[----:B0-----:R0:W1:Y:S02]  /*13ec0*/  SYNCS.PHASECHK.TRANS64.TRYWAIT P0, [R9+URZ], R4 ;  /* 0x00000004090075a7 */ /* 0x001064000800017f */
[----:B-1----:R-:W-:Y:S05]  /*13ed0*/  @!P0 NANOSLEEP.SYNCS 0x989680 ;  /* 0x009896800000895d */ /* 0x002fea0003900000 */
[----:B------:R-:W1:Y:S02]  /*13ee0*/  @!P0 SYNCS.PHASECHK.TRANS64 P0, [R9+URZ], R4 ;  /* 0x00000004090085a7 */ /* 0x000e64000800007f */
[----:B-1----:R-:W-:Y:S05]  /*13ef0*/  @!P0 BRA `(.L_x_499) ;  /* 0xfffffffc00f08947 */ /* 0x002fea000383ffff */
[----:B------:R-:W-:Y:S05]  /*13f00*/  BRA `(.L_x_514) ;  /* 0xfffffff8008c7947 */ /* 0x000fea000383ffff */
.L_x_500:
[----:B0-----:R0:W1:Y:S02]  /*13f10*/  SYNCS.PHASECHK.TRANS64.TRYWAIT P0, [R6+URZ], R5 ;  /* 0x00000005060075a7 */ /* 0x001064000800017f */
[----:B-1----:R-:W-:Y:S05]  /*13f20*/  @!P0 NANOSLEEP.SYNCS 0x989680 ;  /* 0x009896800000895d */ /* 0x002fea0003900000 */
[----:B------:R-:W1:Y:S02]  /*13f30*/  @!P0 SYNCS.PHASECHK.TRANS64 P0, [R6+URZ], R5 ;  /* 0x00000005060085a7 */ /* 0x000e64000800007f */
[----:B-1----:R-:W-:Y:S05]  /*13f40*/  @!P0 BRA `(.L_x_500) ;  /* 0xfffffffc00f08947 */ /* 0x002fea000383ffff */
[----:B------:R-:W-:Y:S05]  /*13f50*/  BRA `(.L_x_515) ;  /* 0xfffffff8009c7947 */ /* 0x000fea000383ffff */
.L_x_501:
[----:B0-----:R0:W1:Y:S02]  /*13f60*/  SYNCS.PHASECHK.TRANS64.TRYWAIT P0, [R9+URZ], R4 ;  /* 0x00000004090075a7 */ /* 0x001064000800017f */
[----:B-1----:R-:W-:Y:S05]  /*13f70*/  @!P0 NANOSLEEP.SYNCS 0x989680 ;  /* 0x009896800000895d */ /* 0x002fea0003900000 */
[----:B------:R-:W1:Y:S02]  /*13f80*/  @!P0 SYNCS.PHASECHK.TRANS64 P0, [R9+URZ], R4 ;  /* 0x00000004090085a7 */ /* 0x000e64000800007f */
[----:B-1----:R-:W-:Y:S05]  /*13f90*/  @!P0 BRA `(.L_x_501) ;  /* 0xfffffffc00f08947 */ /* 0x002fea000383ffff */
[----:B------:R-:W-:Y:S05]  /*13fa0*/  BRA `(.L_x_516) ;  /* 0xfffffff800ac7947 */ /* 0x000fea000383ffff */
.L_x_502:
[----:B0-----:R0:W1:Y:S02]  /*13fb0*/  SYNCS.PHASECHK.TRANS64.TRYWAIT P0, [R6+URZ], R5 ;  /* 0x00000005060075a7 */ /* 0x001064000800017f */
[----:B-1----:R-:W-:Y:S05]  /*13fc0*/  @!P0 NANOSLEEP.SYNCS 0x989680 ;  /* 0x009896800000895d */ /* 0x002fea0003900000 */
[----:B------:R-:W1:Y:S02]  /*13fd0*/  @!P0 SYNCS.PHASECHK.TRANS64 P0, [R6+URZ], R5 ;  /* 0x00000005060085a7 */ /* 0x000e64000800007f */
[----:B-1----:R-:W-:Y:S05]  /*13fe0*/  @!P0 BRA `(.L_x_502) ;  /* 0xfffffffc00f08947 */ /* 0x002fea000383ffff */
[----:B------:R-:W-:Y:S05]  /*13ff0*/  BRA `(.L_x_517) ;  /* 0xfffffff800bc7947 */ /* 0x000fea000383ffff */
.L_x_503:
[----:B0-----:R0:W1:Y:S02]  /*14000*/  SYNCS.PHASECHK.TRANS64.TRYWAIT P0, [R9+URZ], R4 ;  /* 0x00000004090075a7 */ /* 0x001064000800017f */
[----:B-1----:R-:W-:Y:S05]  /*14010*/  @!P0 NANOSLEEP.SYNCS 0x989680 ;  /* 0x009896800000895d */ /* 0x002fea0003900000 */
[----:B------:R-:W1:Y:S02]  /*14020*/  @!P0 SYNCS.PHASECHK.TRANS64 P0, [R9+URZ], R4 ;  /* 0x00000004090085a7 */ /* 0x000e64000800007f */
[----:B-1----:R-:W-:Y:S05]  /*14030*/  @!P0 BRA `(.L_x_503) ;  /* 0xfffffffc00f08947 */ /* 0x002fea000383ffff */
[----:B------:R-:W-:Y:S05]  /*14040*/  BRA `(.L_x_518) ;  /* 0xfffffff800cc7947 */ /* 0x000fea000383ffff */
.L_x_504:
[----:B-1----:R1:W2:Y:S02]  /*14050*/  SYNCS.PHASECHK.TRANS64.TRYWAIT P0, [R6+URZ], R5 ;  /* 0x00000005060075a7 */ /* 0x0022a4000800017f */
[----:B--2---:R-:W-:Y:S05]  /*14060*/  @!P0 NANOSLEEP.SYNCS 0x989680 ;  /* 0x009896800000895d */ /* 0x004fea0003900000 */
[----:B------:R-:W2:Y:S02]  /*14070*/  @!P0 SYNCS.PHASECHK.TRANS64 P0, [R6+URZ], R5 ;  /* 0x00000005060085a7 */ /* 0x000ea4000800007f */
[----:B--2---:R-:W-:Y:S05]  /*14080*/  @!P0 BRA `(.L_x_504) ;  /* 0xfffffffc00f08947 */ /* 0x004fea000383ffff */
[----:B------:R-:W-:Y:S05]  /*14090*/  BRA `(.L_x_519) ;  /* 0xfffffff800d47947 */ /* 0x000fea000383ffff */
.L_x_520:
[----:B------:R-:W-:-:S00]  /*140a0*/  BRA `(.L_x_520) ;  /* 0xfffffffc00fc7947 */ /* 0x000fc0000383ffff */
[----:B------:R-:W-:-:S00]  /*140b0*/  NOP ;  /* 0x0000000000007918 */ /* 0x000fc00000000000 */
        /* <DEDUP_REMOVED lines=12> */
.L_x_521:


//--------------------- .nv.global.init           --------------------------
	.section	.nv.global.init,"aw",@progbits
.nv.global.init:
	.type		$str$22,@object
	.size		$str$22,($str$23 - $str$22)
$str$22:
        /*0000*/ 	.byte	0x6b, 0x5f, 0x74, 0x69, 0x6c, 0x65, 0x5f, 0x63, 0x6f, 0x75, 0x6e, 0x74, 0x20, 0x3e, 0x3d, 0x20
        /*0010*/ 	.byte	0x31, 0x00
	.type		$str$23,@object
	.size		$str$23,(__unnamed_1 - $str$23)
$str$23:
        /*0012*/ 	.byte	0x2f, 0x74, 0x6d, 0x70, 0x2f, 0x63, 0x75, 0x74, 0x6c, 0x61, 0x73, 0x73, 0x5f, 0x73, 0x77, 0x65
        /*0022*/ 	.byte	0x65, 0x70, 0x5f, 0x73, 0x72, 0x63, 0x2f, 0x69, 0x6e, 0x63, 0x6c, 0x75, 0x64, 0x65, 0x2f, 0x63
        /*0032*/ 	.byte	0x75, 0x74, 0x6c, 0x61, 0x73, 0x73, 0x2f, 0x67, 0x65, 0x6d, 0x6d, 0x2f, 0x63, 0x6f, 0x6c, 0x6c
        /*0042*/ 	.byte	0x65, 0x63, 0x74, 0x69, 0x76, 0x65, 0x2f, 0x73, 0x6d, 0x39, 0x30, 0x5f, 0x6d, 0x6d, 0x61, 0x5f
        /*0052*/ 	.byte	0x74, 0x6d, 0x61, 0x5f, 0x67, 0x6d, 0x6d, 0x61, 0x5f, 0x73, 0x73, 0x5f, 0x77, 0x61, 0x72, 0x70
        /*0062*/ 	.byte	0x73, 0x70, 0x65, 0x63, 0x69, 0x61, 0x6c, 0x69, 0x7a, 0x65, 0x64, 0x2e, 0x68, 0x70, 0x70, 0x00
	.type		__unnamed_1,@object
	.size		__unnamed_1,(.L_0 - __unnamed_1)
__unnamed_1:
        /* <DEDUP_REMOVED lines=180> */
        /*0bb2*/ 	.byte	0x3a, 0x3a, 0x69, 0x64, 0x65, 0x6e, 0x74, 0x69, 0x74, 0x79, 0x5d, 0x00
.L_0:


//--------------------- .nv.shared._ZN7cutlass13device_kernelINS_4gemm6kernel13GemmUniversalIN4cute5tupleIJiiiiEEENS1_10collective13CollectiveMmaINS1_34MainloopSm90TmaGmmaWarpSpecializedILi8ENS5_IJNS4_1CILi1EEESB_SB_EEENS1_35KernelTmaWarpSpecializedCooperativeEEENS5_IJNSA_ILi192EEENSA_ILi224EEENSA_ILi32EEEEEENS_6half_tENS5_IJlSB_lEEESJ_SK_NS4_8TiledMMAINS4_8MMA_AtomIJNS4_4SM904GMMA25MMA_64x32x16_F32F16F16_SSILNSO_5MajorE0ELSQ_0ELNSO_7ScaleInE1ELSR_1EEEEEENS4_6LayoutINS5_IJNSA_ILi2EEESB_SB_EEENS5_IJSB_NSA_ILi0EEESX_EEEEENS5_IJNS4_10UnderscoreES10_S10_EEEEENS4_13SM90_TMA_LOADENS4_14ComposedLayoutINS4_7SwizzleILi2ELi4ELi3EEENS4_18smem_ptr_flag_bitsILi16EEENSU_INS5_IJNSA_ILi8EEESH_EEENS5_IJSH_SB_EEEEEEEvNS4_8identityES13_S1D_vS1E_EENS_8epilogue10collective6detail29Sm90TmaWarpSpecializedAdapterINS1H_15DefaultEpilogueISJ_SK_SK_NS1G_6thread17LinearCombinationISJ_Li1EffLNS1L_9ScaleType4KindE0ELNS_15FloatRoundStyleE2ESJ_EENS1_15EpilogueDefaultEEEEEvvEEEEvNT_6ParamsE --------------------------
	.section	.nv.shared._ZN7cutlass13device_kernelINS_4gemm6kernel13GemmUniversalIN4cute5tupleIJiiiiEEENS1_10collective13CollectiveMmaINS1_34MainloopSm90TmaGmmaWarpSpecializedILi8ENS5_IJNS4_1CILi1EEESB_SB_EEENS1_35KernelTmaWarpSpecializedCooperativeEEENS5_IJNSA_ILi192EEENSA_ILi224EEENSA_ILi32EEEEEENS_6half_tENS5_IJlSB_lEEESJ_SK_NS4_8TiledMMAINS4_8MMA_AtomIJNS4_4SM904GMMA25MMA_64x32x16_F32F16F16_SSILNSO_5MajorE0ELSQ_0ELNSO_7ScaleInE1ELSR_1EEEEEENS4_6LayoutINS5_IJNSA_ILi2EEESB_SB_EEENS5_IJSB_NSA_ILi0EEESX_EEEEENS5_IJNS4_10UnderscoreES10_S10_EEEEENS4_13SM90_TMA_LOADENS4_14ComposedLayoutINS4_7SwizzleILi2ELi4ELi3EEENS4_18smem_ptr_flag_bitsILi16EEENSU_INS5_IJNSA_ILi8EEESH_EEENS5_IJSH_SB_EEEEEEEvNS4_8identityES13_S1D_vS1E_EENS_8epilogue10collective6detail29Sm90TmaWarpSpecializedAdapterINS1H_15DefaultEpilogueISJ_SK_SK_NS1G_6thread17LinearCombinationISJ_Li1EffLNS1L_9ScaleType4KindE0ELNS_15FloatRoundStyleE2ESJ_EENS1_15EpilogueDefaultEEEEEvvEEEEvNT_6ParamsE,"aw",@nobits
	.sectionflags	@""
	.align	16
	.zero		1024


//--------------------- .nv.shared.reserved.0     --------------------------
	.section	.nv.shared.reserved.0,"aw",@nobits
	.weak		__nv_reservedSMEM_offset_0_alias
	.size		__nv_reservedSMEM_offset_0_alias, 0, 0
	.other		__nv_reservedSMEM_offset_0_alias,@"STO_CUDA_RESERVED_SHARED STV_DEFAULT"
__nv_reservedSMEM_offset_0_alias:
	.zero		0


//--------------------- .nv.global                --------------------------
	.section	.nv.global,"aw",@nobits
.nv.global:
	.type		_ZN40_INTERNAL_ad895669_4_k_cu_744cf095_134624cute1_E,@object
	.size		_ZN40_INTERNAL_ad895669_4_k_cu_744cf095_134624cute1_E,(_ZN40_INTERNAL_ad895669_4_k_cu_744cf095_134624cuda3std3__45__cpo6cbeginE - _ZN40_INTERNAL_ad895669_4_k_cu_744cf095_134624cute1_E)
_ZN40_INTERNAL_ad895669_4_k_cu_744cf095_134624cute1_E:
	.zero		1
	.type		_ZN40_INTERNAL_ad895669_4_k_cu_744cf095_134624cuda3std3__45__cpo6cbeginE,@object
	.size		_ZN40_INTERNAL_ad895669_4_k_cu_744cf095_134624cuda3std3__45__cpo6cbeginE,(_ZN40_INTERNAL_ad895669_4_k_cu_744cf095_134624cuda3std3__48in_placeE - _ZN40_INTERNAL_ad895669_4_k_cu_744cf095_134624cuda3std3__45__cpo6cbeginE)
_ZN40_INTERNAL_ad895669_4_k_cu_744cf095_134624cuda3std3__45__cpo6cbeginE:
	.zero		1
	.type		_ZN40_INTERNAL_ad895669_4_k_cu_744cf095_134624cuda3std3__48in_placeE,@object
	.size		_ZN40_INTERNAL_ad895669_4_k_cu_744cf095_134624cuda3std3__48in_placeE,(_ZN40_INTERNAL_ad895669_4_k_cu_744cf095_134624cuda3std6ranges3__45__cpo9iter_moveE - _ZN40_INTERNAL_ad895669_4_k_cu_744cf095_134624cuda3std3__48in_placeE)
_ZN40_INTERNAL_ad895669_4_k_cu_744cf095_134624cuda3std3__48in_placeE:
	.zero		1
	.type		_ZN40_INTERNAL_ad895669_4_k_cu_744cf095_134624cuda3std6ranges3__45__cpo9iter_moveE,@object
	.size		_ZN40_INTERNAL_ad895669_4_k_cu_744cf095_134624cuda3std6ranges3__45__cpo9iter_moveE,(_ZN40_INTERNAL_ad895669_4_k_cu_744cf095_134624cuda3std3__45__cpo5beginE - _ZN40_INTERNAL_ad895669_4_k_cu_744cf095_134624cuda3std6ranges3__45__cpo9iter_moveE)
_ZN40_INTERNAL_ad895669_4_k_cu_744cf095_134624cuda3std6ranges3__45__cpo9iter_moveE:
	.zero		1
	.type		_ZN40_INTERNAL_ad895669_4_k_cu_744cf095_134624cuda3std3__45__cpo5beginE,@object
	.size		_ZN40_INTERNAL_ad895669_4_k_cu_744cf095_134624cuda3std3__45__cpo5beginE,(_ZN40_INTERNAL_ad895669_4_k_cu_744cf095_134624cuda3std3__442_GLOBAL__N__ad895669_4_k_cu_744cf095_134626ignoreE - _ZN40_INTERNAL_ad895669_4_k_cu_744cf095_134624cuda3std3__45__cpo5beginE)
_ZN40_INTERNAL_ad895669_4_k_cu_744cf095_134624cuda3std3__45__cpo5beginE:
	.zero		1
	.type		_ZN40_INTERNAL_ad895669_4_k_cu_744cf095_134624cuda3std3__442_GLOBAL__N__ad895669_4_k_cu_744cf095_134626ignoreE,@object
	.size		_ZN40_INTERNAL_ad895669_4_k_cu_744cf095_134624cuda3std3__442_GLOBAL__N__ad895669_4_k_cu_744cf095_134626ignoreE,(_ZN40_INTERNAL_ad895669_4_k_cu_744cf095_134624cute7productE - _ZN40_INTERNAL_ad895669_4_k_cu_744cf095_134624cuda3std3__442_GLOBAL__N__ad895669_4_k_cu_744cf095_134626ignoreE)
_ZN40_INTERNAL_ad895669_4_k_cu_744cf095_134624cuda3std3__442_GLOBAL__N__ad895669_4_k_cu_744cf095_134626ignoreE:
	.zero		1
	.type		_ZN40_INTERNAL_ad895669_4_k_cu_744cf095_134624cute7productE,@object
	.size		_ZN40_INTERNAL_ad895669_4_k_cu_744cf095_134624cute7productE,(_ZN40_INTERNAL_ad895669_4_k_cu_744cf095_134624cuda3std3__45__cpo3endE - _ZN40_INTERNAL_ad895669_4_k_cu_744cf095_134624cute7productE)
_ZN40_INTERNAL_ad895669_4_k_cu_744cf095_134624cute7productE:
	.zero		1
	.type		_ZN40_INTERNAL_ad895669_4_k_cu_744cf095_134624cuda3std3__45__cpo3endE,@object
	.size		_ZN40_INTERNAL_ad895669_4_k_cu_744cf095_134624cuda3std3__45__cpo3endE,(_ZN40_INTERNAL_ad895669_4_k_cu_744cf095_134624cuda3std3__419piecewise_constructE - _ZN40_INTERNAL_ad895669_4_k_cu_744cf095_134624cuda3std3__45__cpo3endE)
_ZN40_INTERNAL_ad895669_4_k_cu_744cf095_134624cuda3std3__45__cpo3endE:
	.zero		1
	.type		_ZN40_INTERNAL_ad895669_4_k_cu_744cf095_134624cuda3std3__419piecewise_constructE,@object
	.size		_ZN40_INTERNAL_ad895669_4_k_cu_744cf095_134624cuda3std3__419piecewise_constructE,(_ZN40_INTERNAL_ad895669_4_k_cu_744cf095_134624cuda3std3__45__cpo4cendE - _ZN40_INTERNAL_ad895669_4_k_cu_744cf095_134624cuda3std3__419piecewise_constructE)
_ZN40_INTERNAL_ad895669_4_k_cu_744cf095_134624cuda3std3__419piecewise_constructE:
	.zero		1
	.type		_ZN40_INTERNAL_ad895669_4_k_cu_744cf095_134624cuda3std3__45__cpo4cendE,@object
	.size		_ZN40_INTERNAL_ad895669_4_k_cu_744cf095_134624cuda3std3__45__cpo4cendE,(_ZN40_INTERNAL_ad895669_4_k_cu_744cf095_134624cuda3std6ranges3__45__cpo4swapE - _ZN40_INTERNAL_ad895669_4_k_cu_744cf095_134624cuda3std3__45__cpo4cendE)
_ZN40_INTERNAL_ad895669_4_k_cu_744cf095_134624cuda3std3__45__cpo4cendE:
	.zero		1
	.type		_ZN40_INTERNAL_ad895669_4_k_cu_744cf095_134624cuda3std6ranges3__45__cpo4swapE,@object
	.size		_ZN40_INTERNAL_ad895669_4_k_cu_744cf095_134624cuda3std6ranges3__45__cpo4swapE,(.L_8 - _ZN40_INTERNAL_ad895669_4_k_cu_744cf095_134624cuda3std6ranges3__45__cpo4swapE)
_ZN40_INTERNAL_ad895669_4_k_cu_744cf095_134624cuda3std6ranges3__45__cpo4swapE:
	.zero		1
.L_8:


//--------------------- .nv.constant0._ZN7cutlass13device_kernelINS_4gemm6kernel13GemmUniversalIN4cute5tupleIJiiiiEEENS1_10collective13CollectiveMmaINS1_34MainloopSm90TmaGmmaWarpSpecializedILi8ENS5_IJNS4_1CILi1EEESB_SB_EEENS1_35KernelTmaWarpSpecializedCooperativeEEENS5_IJNSA_ILi192EEENSA_ILi224EEENSA_ILi32EEEEEENS_6half_tENS5_IJlSB_lEEESJ_SK_NS4_8TiledMMAINS4_8MMA_AtomIJNS4_4SM904GMMA25MMA_64x32x16_F32F16F16_SSILNSO_5MajorE0ELSQ_0ELNSO_7ScaleInE1ELSR_1EEEEEENS4_6LayoutINS5_IJNSA_ILi2EEESB_SB_EEENS5_IJSB_NSA_ILi0EEESX_EEEEENS5_IJNS4_10UnderscoreES10_S10_EEEEENS4_13SM90_TMA_LOADENS4_14ComposedLayoutINS4_7SwizzleILi2ELi4ELi3EEENS4_18smem_ptr_flag_bitsILi16EEENSU_INS5_IJNSA_ILi8EEESH_EEENS5_IJSH_SB_EEEEEEEvNS4_8identityES13_S1D_vS1E_EENS_8epilogue10collective6detail29Sm90TmaWarpSpecializedAdapterINS1H_15DefaultEpilogueISJ_SK_SK_NS1G_6thread17LinearCombinationISJ_Li1EffLNS1L_9ScaleType4KindE0ELNS_15FloatRoundStyleE2ESJ_EENS1_15EpilogueDefaultEEEEEvvEEEEvNT_6ParamsE --------------------------
	.section	.nv.constant0._ZN7cutlass13device_kernelINS_4gemm6kernel13GemmUniversalIN4cute5tupleIJiiiiEEENS1_10collective13CollectiveMmaINS1_34MainloopSm90TmaGmmaWarpSpecializedILi8ENS5_IJNS4_1CILi1EEESB_SB_EEENS1_35KernelTmaWarpSpecializedCooperativeEEENS5_IJNSA_ILi192EEENSA_ILi224EEENSA_ILi32EEEEEENS_6half_tENS5_IJlSB_lEEESJ_SK_NS4_8TiledMMAINS4_8MMA_AtomIJNS4_4SM904GMMA25MMA_64x32x16_F32F16F16_SSILNSO_5MajorE0ELSQ_0ELNSO_7ScaleInE1ELSR_1EEEEEENS4_6LayoutINS5_IJNSA_ILi2EEESB_SB_EEENS5_IJSB_NSA_ILi0EEESX_EEEEENS5_IJNS4_10UnderscoreES10_S10_EEEEENS4_13SM90_TMA_LOADENS4_14ComposedLayoutINS4_7SwizzleILi2ELi4ELi3EEENS4_18smem_ptr_flag_bitsILi16EEENSU_INS5_IJNSA_ILi8EEESH_EEENS5_IJSH_SB_EEEEEEEvNS4_8identityES13_S1D_vS1E_EENS_8epilogue10collective6detail29Sm90TmaWarpSpecializedAdapterINS1H_15DefaultEpilogueISJ_SK_SK_NS1G_6thread17LinearCombinationISJ_Li1EffLNS1L_9ScaleType4KindE0ELNS_15FloatRoundStyleE2ESJ_EENS1_15EpilogueDefaultEEEEEvvEEEEvNT_6ParamsE,"a",@progbits
	.sectionflags	@""
	.align	4
.nv.constant0._ZN7cutlass13device_kernelINS_4gemm6kernel13GemmUniversalIN4cute5tupleIJiiiiEEENS1_10collective13CollectiveMmaINS1_34MainloopSm90TmaGmmaWarpSpecializedILi8ENS5_IJNS4_1CILi1EEESB_SB_EEENS1_35KernelTmaWarpSpecializedCooperativeEEENS5_IJNSA_ILi192EEENSA_ILi224EEENSA_ILi32EEEEEENS_6half_tENS5_IJlSB_lEEESJ_SK_NS4_8TiledMMAINS4_8MMA_AtomIJNS4_4SM904GMMA25MMA_64x32x16_F32F16F16_SSILNSO_5MajorE0ELSQ_0ELNSO_7ScaleInE1ELSR_1EEEEEENS4_6LayoutINS5_IJNSA_ILi2EEESB_SB_EEENS5_IJSB_NSA_ILi0EEESX_EEEEENS5_IJNS4_10UnderscoreES10_S10_EEEEENS4_13SM90_TMA_LOADENS4_14ComposedLayoutINS4_7SwizzleILi2ELi4ELi3EEENS4_18smem_ptr_flag_bitsILi16EEENSU_INS5_IJNSA_ILi8EEESH_EEENS5_IJSH_SB_EEEEEEEvNS4_8identityES13_S1D_vS1E_EENS_8epilogue10collective6detail29Sm90TmaWarpSpecializedAdapterINS1H_15DefaultEpilogueISJ_SK_SK_NS1G_6thread17LinearCombinationISJ_Li1EffLNS1L_9ScaleType4KindE0ELNS_15FloatRoundStyleE2ESJ_EENS1_15EpilogueDefaultEEEEEvvEEEEvNT_6ParamsE:
	.zero		1664


//--------------------- SYMBOLS --------------------------

	.type		.nv.reservedSmem.offset0,@object
	.size		.nv.reservedSmem.offset0,0x4
	.type		__assertfail,@function
